	.headerflags	@"EF_CUDA_TEXMODE_UNIFIED EF_CUDA_64BIT_ADDRESS EF_CUDA_ACCELERATORS EF_CUDA_SM90 EF_CUDA_VIRTUAL_SM(EF_CUDA_SM90)"
	.elftype	@"ET_EXEC"


//--------------------- .nv.info                  --------------------------
	.section	.nv.info,"",@"SHT_CUDA_INFO"
	.align	4


	//----- nvinfo : EIATTR_REGCOUNT
	.align		4
        /*0000*/ 	.byte	0x04, 0x2f
        /*0002*/ 	.short	(.L_2 - .L_1)
	.align		4
.L_1:
        /*0004*/ 	.word	index@(triton_red_fused_convolution_native_group_norm_8)
        /*0008*/ 	.word	0x00000035


	//----- nvinfo : EIATTR_MIN_STACK_SIZE
	.align		4
.L_2:
        /*000c*/ 	.byte	0x04, 0x12
        /*000e*/ 	.short	(.L_4 - .L_3)
	.align		4
.L_3:
        /*0010*/ 	.word	index@(triton_red_fused_convolution_native_group_norm_8)
        /*0014*/ 	.word	0x00000000


	//----- nvinfo : EIATTR_FRAME_SIZE
	.align		4
.L_4:
        /*0018*/ 	.byte	0x04, 0x11
        /*001a*/ 	.short	(.L_6 - .L_5)
	.align		4
.L_5:
        /*001c*/ 	.word	index@(triton_red_fused_convolution_native_group_norm_8)
        /*0020*/ 	.word	0x00000000


	//----- nvinfo : EIATTR_MIN_STACK_SIZE
	.align		4
.L_6:
        /*0024*/ 	.byte	0x04, 0x12
        /*0026*/ 	.short	(.L_8 - .L_7)
	.align		4
.L_7:
        /*0028*/ 	.word	index@(triton_red_fused_convolution_native_group_norm_8)
        /*002c*/ 	.word	0x00000000
.L_8:


//--------------------- .nv.info.triton_red_fused_convolution_native_group_norm_8 --------------------------
	.section	.nv.info.triton_red_fused_convolution_native_group_norm_8,"",@"SHT_CUDA_INFO"
	.sectionflags	@""
	.align	4


	//----- nvinfo : EIATTR_CUDA_API_VERSION
	.align		4
        /*0000*/ 	.byte	0x04, 0x37
        /*0002*/ 	.short	(.L_10 - .L_9)
.L_9:
        /*0004*/ 	.word	0x0000007c


	//----- nvinfo : EIATTR_KPARAM_INFO
	.align		4
.L_10:
        /*0008*/ 	.byte	0x04, 0x17
        /*000a*/ 	.short	(.L_12 - .L_11)
.L_11:
        /*000c*/ 	.word	0x00000000
        /*0010*/ 	.short	0x0006
        /*0012*/ 	.short	0x002c
        /*0014*/ 	.byte	0x00, 0xf0, 0x11, 0x00


	//----- nvinfo : EIATTR_KPARAM_INFO
	.align		4
.L_12:
        /*0018*/ 	.byte	0x04, 0x17
        /*001a*/ 	.short	(.L_14 - .L_13)
.L_13:
        /*001c*/ 	.word	0x00000000
        /*0020*/ 	.short	0x0005
        /*0022*/ 	.short	0x0028
        /*0024*/ 	.byte	0x00, 0xf0, 0x11, 0x00


	//----- nvinfo : EIATTR_KPARAM_INFO
	.align		4
.L_14:
        /*0028*/ 	.byte	0x04, 0x17
        /*002a*/ 	.short	(.L_16 - .L_15)
.L_15:
        /*002c*/ 	.word	0x00000000
        /*0030*/ 	.short	0x0004
        /*0032*/ 	.short	0x0020
        /*0034*/ 	.byte	0x00, 0xf4, 0x21, 0x00


	//----- nvinfo : EIATTR_KPARAM_INFO
	.align		4
.L_16:
        /*0038*/ 	.byte	0x04, 0x17
        /*003a*/ 	.short	(.L_18 - .L_17)
.L_17:
        /*003c*/ 	.word	0x00000000
        /*0040*/ 	.short	0x0003
        /*0042*/ 	.short	0x0018
        /*0044*/ 	.byte	0x00, 0xf4, 0x21, 0x00


	//----- nvinfo : EIATTR_KPARAM_INFO
	.align		4
.L_18:
        /*0048*/ 	.byte	0x04, 0x17
        /*004a*/ 	.short	(.L_20 - .L_19)
.L_19:
        /*004c*/ 	.word	0x00000000
        /*0050*/ 	.short	0x0002
        /*0052*/ 	.short	0x0010
        /*0054*/ 	.byte	0x00, 0xf4, 0x21, 0x00


	//----- nvinfo : EIATTR_KPARAM_INFO
	.align		4
.L_20:
        /*0058*/ 	.byte	0x04, 0x17
        /*005a*/ 	.short	(.L_22 - .L_21)
.L_21:
        /*005c*/ 	.word	0x00000000
        /*0060*/ 	.short	0x0001
        /*0062*/ 	.short	0x0008
        /*0064*/ 	.byte	0x00, 0xf4, 0x21, 0x00


	//----- nvinfo : EIATTR_KPARAM_INFO
	.align		4
.L_22:
        /*0068*/ 	.byte	0x04, 0x17
        /*006a*/ 	.short	(.L_24 - .L_23)
.L_23:
        /*006c*/ 	.word	0x00000000
        /*0070*/ 	.short	0x0000
        /*0072*/ 	.short	0x0000
        /*0074*/ 	.byte	0x00, 0xf4, 0x21, 0x00


	//----- nvinfo : EIATTR_SPARSE_MMA_MASK
	.align		4
.L_24:
        /*0078*/ 	.byte	0x03, 0x50
        /*007a*/ 	.short	0x0000


	//----- nvinfo : EIATTR_MAXREG_COUNT
	.align		4
        /*007c*/ 	.byte	0x03, 0x1b
        /*007e*/ 	.short	0x0080


	//----- nvinfo : EIATTR_COOP_GROUP_MASK_REGIDS
	.align		4
        /*0080*/ 	.byte	0x04, 0x29
        /*0082*/ 	.short	(.L_26 - .L_25)


	//   ....[0]....
.L_25:
        /*0084*/ 	.word	0xffffffff


	//   ....[1]....
        /*0088*/ 	.word	0xffffffff


	//   ....[2]....
        /*008c*/ 	.word	0xffffffff


	//   ....[3]....
        /*0090*/ 	.word	0xffffffff


	//   ....[4]....
        /*0094*/ 	.word	0xffffffff


	//   ....[5]....
        /*0098*/ 	.word	0xffffffff


	//   ....[6]....
        /*009c*/ 	.word	0xffffffff


	//   ....[7]....
        /*00a0*/ 	.word	0xffffffff


	//   ....[8]....
        /*00a4*/ 	.word	0xffffffff


	//   ....[9]....
        /*00a8*/ 	.word	0xffffffff


	//   ....[10]....
        /*00ac*/ 	.word	0xffffffff


	//   ....[11]....
        /*00b0*/ 	.word	0xffffffff


	//   ....[12]....
        /*00b4*/ 	.word	0xffffffff


	//   ....[13]....
        /*00b8*/ 	.word	0xffffffff


	//   ....[14]....
        /*00bc*/ 	.word	0xffffffff


	//   ....[15]....
        /*00c0*/ 	.word	0xffffffff


	//   ....[16]....
        /*00c4*/ 	.word	0xffffffff


	//   ....[17]....
        /*00c8*/ 	.word	0xffffffff


	//   ....[18]....
        /*00cc*/ 	.word	0xffffffff


	//   ....[19]....
        /*00d0*/ 	.word	0xffffffff


	//   ....[20]....
        /*00d4*/ 	.word	0xffffffff


	//   ....[21]....
        /*00d8*/ 	.word	0xffffffff


	//----- nvinfo : EIATTR_COOP_GROUP_INSTR_OFFSETS
	.align		4
.L_26:
        /*00dc*/ 	.byte	0x04, 0x28
        /*00de*/ 	.short	(.L_28 - .L_27)


	//   ....[0]....
.L_27:
        /*00e0*/ 	.word	0x00001060


	//   ....[1]....
        /*00e4*/ 	.word	0x000010f0


	//   ....[2]....
        /*00e8*/ 	.word	0x000011d0


	//   ....[3]....
        /*00ec*/ 	.word	0x00001200


	//   ....[4]....
        /*00f0*/ 	.word	0x00001300


	//   ....[5]....
        /*00f4*/ 	.word	0x00001340


	//   ....[6]....
        /*00f8*/ 	.word	0x00001450


	//   ....[7]....
        /*00fc*/ 	.word	0x00001490


	//   ....[8]....
        /*0100*/ 	.word	0x00001570


	//   ....[9]....
        /*0104*/ 	.word	0x000015c0


	//   ....[10]....
        /*0108*/ 	.word	0x000016f0


	//   ....[11]....
        /*010c*/ 	.word	0x00001700


	//   ....[12]....
        /*0110*/ 	.word	0x00001740


	//   ....[13]....
        /*0114*/ 	.word	0x00001780


	//   ....[14]....
        /*0118*/ 	.word	0x00001810


	//   ....[15]....
        /*011c*/ 	.word	0x000018c0


	//   ....[16]....
        /*0120*/ 	.word	0x00001900


	//   ....[17]....
        /*0124*/ 	.word	0x00001950


	//   ....[18]....
        /*0128*/ 	.word	0x00001a20


	//   ....[19]....
        /*012c*/ 	.word	0x00001a70


	//   ....[20]....
        /*0130*/ 	.word	0x00001b40


	//   ....[21]....
        /*0134*/ 	.word	0x00001b90


	//----- nvinfo : EIATTR_EXIT_INSTR_OFFSETS
	.align		4
.L_28:
        /*0138*/ 	.byte	0x04, 0x1c
        /*013a*/ 	.short	(.L_30 - .L_29)


	//   ....[0]....
.L_29:
        /*013c*/ 	.word	0x00001d20


	//   ....[1]....
        /*0140*/ 	.word	0x00001d60


	//----- nvinfo : EIATTR_REQNTID
	.align		4
.L_30:
        /*0144*/ 	.byte	0x04, 0x10
        /*0146*/ 	.short	(.L_32 - .L_31)
.L_31:
        /*0148*/ 	.word	0x00000200
        /*014c*/ 	.word	0x00000001
        /*0150*/ 	.word	0x00000001


	//----- nvinfo : EIATTR_CBANK_PARAM_SIZE
	.align		4
.L_32:
        /*0154*/ 	.byte	0x03, 0x19
        /*0156*/ 	.short	0x0030


	//----- nvinfo : EIATTR_PARAM_CBANK
	.align		4
        /*0158*/ 	.byte	0x04, 0x0a
        /*015a*/ 	.short	(.L_34 - .L_33)
	.align		4
.L_33:
        /*015c*/ 	.word	index@(.nv.constant0.triton_red_fused_convolution_native_group_norm_8)
        /*0160*/ 	.short	0x0210
        /*0162*/ 	.short	0x0030


	//----- nvinfo : EIATTR_SW_WAR
	.align		4
.L_34:
        /*0164*/ 	.byte	0x04, 0x36
        /*0166*/ 	.short	(.L_36 - .L_35)
.L_35:
        /*0168*/ 	.word	0x00000008
.L_36:


//--------------------- .nv.callgraph             --------------------------
	.section	.nv.callgraph,"",@"SHT_CUDA_CALLGRAPH"
	.align	4
	.sectionentsize	8
	.align		4
        /*0000*/ 	.word	0x00000000
	.align		4
        /*0004*/ 	.word	0xffffffff
	.align		4
        /*0008*/ 	.word	0x00000000
	.align		4
        /*000c*/ 	.word	0xfffffffe
	.align		4
        /*0010*/ 	.word	0x00000000
	.align		4
        /*0014*/ 	.word	0xfffffffd
	.align		4
        /*0018*/ 	.word	0x00000000
	.align		4
        /*001c*/ 	.word	0xfffffffc


//--------------------- .nv.constant4             --------------------------
	.section	.nv.constant4,"a",@progbits
	.align	8
	.align		8
.nv.constant4:
        /*0000*/ 	.dword	_$_str


//--------------------- .text.triton_red_fused_convolution_native_group_norm_8 --------------------------
	.section	.text.triton_red_fused_convolution_native_group_norm_8,"ax",@progbits
	.sectionflags	@"SHF_BARRIERS=1"
	.align	128
        .global         triton_red_fused_convolution_native_group_norm_8
        .type           triton_red_fused_convolution_native_group_norm_8,@function
        .size           triton_red_fused_convolution_native_group_norm_8,(.L_x_3 - triton_red_fused_convolution_native_group_norm_8)
        .other          triton_red_fused_convolution_native_group_norm_8,@"STO_CUDA_ENTRY STV_DEFAULT"
triton_red_fused_convolution_native_group_norm_8:
.text.triton_red_fused_convolution_native_group_norm_8:
[----:B------:R-:W0:Y:S02]  /*0000*/  LDC R1, c[0x0][0x28] ;  /* 0x00000a00ff017b82 */ /* 0x000e240000000800 */
[----:B------:R-:W1:Y:S01]  /*0010*/  S2R R0, SR_CTAID.X ;  /* 0x0000000000007919 */ /* 0x000e620000002500 */
[----:B------:R-:W2:Y:S01]  /*0020*/  S2UR UR5, SR_CgaCtaId ;  /* 0x00000000000579c3 */ /* 0x000ea20000008800 */
[----:B------:R-:W-:Y:S01]  /*0030*/  UMOV UR4, 0x400 ;  /* 0x0000040000047882 */ /* 0x000fe20000000000 */
[----:B------:R-:W-:Y:S01]  /*0040*/  HFMA2.MMA R11, -RZ, RZ, 0, 0 ;  /* 0x00000000ff0b7435 */ /* 0x000fe200000001ff */
[----:B------:R-:W3:Y:S01]  /*0050*/  S2R R37, SR_TID.X ;  /* 0x0000000000257919 */ /* 0x000ee20000002100 */
[----:B------:R-:W-:Y:S02]  /*0060*/  PLOP3.LUT P0, PT, PT, PT, PT, 0x80, 0x0 ;  /* 0x000000000000781c */ /* 0x000fe40003f0f070 */
[----:B------:R-:W-:Y:S02]  /*0070*/  CS2R R12, SRZ ;  /* 0x00000000000c7805 */ /* 0x000fe4000001ff00 */
[----:B------:R-:W-:Y:S02]  /*0080*/  CS2R R14, SRZ ;  /* 0x00000000000e7805 */ /* 0x000fe4000001ff00 */
[----:B------:R-:W-:-:S02]  /*0090*/  CS2R R16, SRZ ;  /* 0x0000000000107805 */ /* 0x000fc4000001ff00 */
[----:B------:R-:W-:Y:S02]  /*00a0*/  CS2R R18, SRZ ;  /* 0x0000000000127805 */ /* 0x000fe4000001ff00 */
[----:B------:R-:W-:Y:S02]  /*00b0*/  CS2R R20, SRZ ;  /* 0x0000000000147805 */ /* 0x000fe4000001ff00 */
[----:B------:R-:W-:Y:S02]  /*00c0*/  CS2R R22, SRZ ;  /* 0x0000000000167805 */ /* 0x000fe4000001ff00 */
[----:B------:R-:W-:Y:S01]  /*00d0*/  MOV R24, RZ ;  /* 0x000000ff00187202 */ /* 0x000fe20000000f00 */
[----:B------:R-:W-:Y:S01]  /*00e0*/  ULDC.64 UR8, c[0x0][0x208] ;  /* 0x0000820000087ab9 */ /* 0x000fe20000000a00 */
[----:B------:R-:W-:Y:S01]  /*00f0*/  ULDC.64 UR10, c[0x0][0x210] ;  /* 0x00008400000a7ab9 */ /* 0x000fe20000000a00 */
[----:B------:R-:W-:Y:S01]  /*0100*/  ULDC.64 UR12, c[0x0][0x228] ;  /* 0x00008a00000c7ab9 */ /* 0x000fe20000000a00 */
[----:B--2---:R-:W-:Y:S01]  /*0110*/  UPRMT UR4, UR5, 0x654, UR4 ;  /* 0x0000065405047896 */ /* 0x004fe20008000004 */
[----:B-1----:R-:W-:-:S02]  /*0120*/  SHF.R.S32.HI R3, RZ, 0x1f, R0 ;  /* 0x0000001fff037819 */ /* 0x002fc40000011400 */
[----:B------:R-:W-:Y:S02]  /*0130*/  ISETP.GE.AND P1, PT, R0, 0x80, PT ;  /* 0x000000800000780c */ /* 0x000fe40003f26270 */
[----:B------:R-:W-:Y:S02]  /*0140*/  LEA.HI R3, R3, R0, RZ, 0x5 ;  /* 0x0000000003037211 */ /* 0x000fe400078f28ff */
[----:B---3--:R-:W-:Y:S02]  /*0150*/  SHF.L.U32 R25, R37, 0x2, RZ ;  /* 0x0000000225197819 */ /* 0x008fe400000006ff */
[----:B------:R-:W-:Y:S02]  /*0160*/  LOP3.LUT R3, R3, 0x3fffffe0, RZ, 0xc0, !PT ;  /* 0x3fffffe003037812 */ /* 0x000fe400078ec0ff */
[----:B------:R-:W-:Y:S02]  /*0170*/  LOP3.LUT R31, R25, 0x7fc, RZ, 0xc0, !PT ;  /* 0x000007fc191f7812 */ /* 0x000fe400078ec0ff */
[----:B------:R-:W-:-:S02]  /*0180*/  IADD3 R3, -R3, R0, RZ ;  /* 0x0000000003037210 */ /* 0x000fc40007ffe1ff */
[----:B------:R-:W-:Y:S02]  /*0190*/  LOP3.LUT R39, R37, 0x1ff, RZ, 0xc0, !PT ;  /* 0x000001ff25277812 */ /* 0x000fe400078ec0ff */
[----:B------:R-:W-:Y:S02]  /*01a0*/  LEA R28, R0, R31, 0xc ;  /* 0x0000001f001c7211 */ /* 0x000fe400078e60ff */
[----:B------:R-:W-:Y:S02]  /*01b0*/  SHF.L.U32 R29, R3, 0x2, RZ ;  /* 0x00000002031d7819 */ /* 0x000fe400000006ff */
[----:B------:R-:W-:Y:S02]  /*01c0*/  LEA R30, R31, UR4, 0x3 ;  /* 0x000000041f1e7c11 */ /* 0x000fe4000f8e18ff */
[C---:B------:R-:W-:Y:S02]  /*01d0*/  LEA R26, R39.reuse, UR4, 0x3 ;  /* 0x00000004271a7c11 */ /* 0x040fe4000f8e18ff */
[----:B------:R-:W-:-:S02]  /*01e0*/  LEA R27, R39, UR4, 0x2 ;  /* 0x00000004271b7c11 */ /* 0x000fc4000f8e10ff */
[----:B------:R-:W-:Y:S02]  /*01f0*/  LEA R31, R31, UR4, 0x2 ;  /* 0x000000041f1f7c11 */ /* 0x000fe4000f8e10ff */
[----:B------:R-:W-:Y:S02]  /*0200*/  SHF.R.S32.HI R33, RZ, 0x1f, R28 ;  /* 0x0000001fff217819 */ /* 0x000fe4000001141c */
[----:B------:R-:W-:-:S07]  /*0210*/  SHF.R.S32.HI R32, RZ, 0x1f, R29 ;  /* 0x0000001fff207819 */ /* 0x000fce000001141d */
.L_x_1:
[----:B-1----:R-:W-:Y:S02]  /*0220*/  LOP3.LUT R2, R11, R28, RZ, 0xfc, !PT ;  /* 0x0000001c0b027212 */ /* 0x002fe400078efcff */
[----:B------:R-:W-:Y:S02]  /*0230*/  CS2R R4, SRZ ;  /* 0x0000000000047805 */ /* 0x000fe4000001ff00 */
[----:B------:R-:W-:Y:S02]  /*0240*/  LOP3.LUT R3, R12, R33, RZ, 0xfc, !PT ;  /* 0x000000210c037212 */ /* 0x000fe400078efcff */
[----:B------:R-:W-:Y:S02]  /*0250*/  CS2R R6, SRZ ;  /* 0x0000000000067805 */ /* 0x000fe4000001ff00 */
[C---:B------:R-:W-:Y:S01]  /*0260*/  SHF.L.U32 R38, R2.reuse, 0x2, RZ ;  /* 0x0000000202267819 */ /* 0x040fe200000006ff */
[----:B------:R-:W1:Y:S01]  /*0270*/  LDC.64 R8, c[0x0][0x220] ;  /* 0x00008800ff087b82 */ /* 0x000e620000000a00 */
[----:B------:R-:W-:-:S02]  /*0280*/  SHF.L.U64.HI R36, R2, 0x2, R3 ;  /* 0x0000000202247819 */ /* 0x000fc40000010203 */
[----:B------:R-:W-:-:S04]  /*0290*/  IADD3 R2, P2, R38, UR10, RZ ;  /* 0x0000000a26027c10 */ /* 0x000fc8000ff5e0ff */
[----:B------:R-:W-:-:S05]  /*02a0*/  IADD3.X R3, R36, UR11, RZ, P2, !PT ;  /* 0x0000000b24037c10 */ /* 0x000fca00097fe4ff */
[----:B------:R-:W2:Y:S01]  /*02b0*/  @!P1 LDG.E.EF.128 R4, desc[UR8][R2.64] ;  /* 0x0000000802049981 */ /* 0x000ea2000c0e1d00 */
[----:B------:R-:W-:Y:S02]  /*02c0*/  CS2R R42, SRZ ;  /* 0x00000000002a7805 */ /* 0x000fe4000001ff00 */
[----:B------:R-:W-:Y:S01]  /*02d0*/  CS2R R44, SRZ ;  /* 0x00000000002c7805 */ /* 0x000fe2000001ff00 */
[----:B------:R-:W-:Y:S01]  /*02e0*/  BAR.SYNC.DEFER_BLOCKING 0x0 ;  /* 0x0000000000007b1d */ /* 0x000fe20000010000 */
[----:B--2---:R-:W-:Y:S02]  /*02f0*/  SEL R35, R4, RZ, !P1 ;  /* 0x000000ff04237207 */ /* 0x004fe40004800000 */
[----:B------:R-:W-:Y:S02]  /*0300*/  SEL R5, R5, RZ, !P1 ;  /* 0x000000ff05057207 */ /* 0x000fe40004800000 */
[----:B------:R-:W-:Y:S01]  /*0310*/  SEL R41, R6, RZ, !P1 ;  /* 0x000000ff06297207 */ /* 0x000fe20004800000 */
[----:B------:R-:W-:Y:S01]  /*0320*/  STS [R30], R35 ;  /* 0x000000231e007388 */ /* 0x000fe20000000800 */
[----:B------:R-:W-:-:S02]  /*0330*/  SEL R7, R7, RZ, !P1 ;  /* 0x000000ff07077207 */ /* 0x000fc40004800000 */
[--C-:B------:R-:W-:Y:S01]  /*0340*/  SHF.R.U64 R4, R11, 0xa, R12.reuse ;  /* 0x0000000a0b047819 */ /* 0x100fe2000000120c */
[----:B------:R2:W-:Y:S01]  /*0350*/  STS [R30+0x8], R5 ;  /* 0x000008051e007388 */ /* 0x0005e20000000800 */
[----:B------:R-:W-:Y:S02]  /*0360*/  SHF.R.U32.HI R11, RZ, 0xa, R12 ;  /* 0x0000000aff0b7819 */ /* 0x000fe4000001160c */
[----:B------:R-:W-:Y:S01]  /*0370*/  LOP3.LUT R6, R4, R29, RZ, 0xfc, !PT ;  /* 0x0000001d04067212 */ /* 0x000fe200078efcff */
[----:B------:R-:W-:Y:S01]  /*0380*/  STS [R30+0x10], R41 ;  /* 0x000010291e007388 */ /* 0x000fe20000000800 */
[----:B------:R-:W-:Y:S02]  /*0390*/  LOP3.LUT R4, R4, 0x1, R29, 0xfe, !PT ;  /* 0x0000000104047812 */ /* 0x000fe400078efe1d */
[----:B------:R-:W-:Y:S01]  /*03a0*/  LOP3.LUT R34, R11, R32, RZ, 0xfc, !PT ;  /* 0x000000200b227212 */ /* 0x000fe200078efcff */
[----:B------:R3:W-:Y:S01]  /*03b0*/  STS [R30+0x18], R7 ;  /* 0x000018071e007388 */ /* 0x0007e20000000800 */
[----:B------:R-:W-:Y:S01]  /*03c0*/  BAR.SYNC.DEFER_BLOCKING 0x0 ;  /* 0x0000000000007b1d */ /* 0x000fe20000010000 */
[----:B-1----:R-:W-:-:S02]  /*03d0*/  LEA R10, P2, R6, R8, 0x2 ;  /* 0x00000008060a7211 */ /* 0x002fc400078410ff */
[----:B------:R-:W-:Y:S02]  /*03e0*/  LEA R8, P3, R4, R8, 0x2 ;  /* 0x0000000804087211 */ /* 0x000fe400078610ff */
[-CC-:B------:R-:W-:Y:S02]  /*03f0*/  LEA.HI.X R11, R6, R9.reuse, R34.reuse, 0x2, P2 ;  /* 0x00000009060b7211 */ /* 0x180fe400010f1422 */
[----:B------:R-:W-:-:S03]  /*0400*/  LEA.HI.X R9, R4, R9, R34, 0x2, P3 ;  /* 0x0000000904097211 */ /* 0x000fc600018f1422 */
[----:B------:R-:W4:Y:S04]  /*0410*/  @!P1 LDG.E.EL R42, desc[UR8][R10.64] ;  /* 0x000000080a2a9981 */ /* 0x000f28000c2e1900 */
[----:B------:R1:W5:Y:S04]  /*0420*/  @!P1 LDG.E.EL R43, desc[UR8][R10.64] ;  /* 0x000000080a2b9981 */ /* 0x000368000c2e1900 */
[----:B------:R-:W5:Y:S04]  /*0430*/  @!P1 LDG.E.EL R44, desc[UR8][R8.64] ;  /* 0x00000008082c9981 */ /* 0x000f68000c2e1900 */
[----:B------:R4:W5:Y:S01]  /*0440*/  @!P1 LDG.E.EL R45, desc[UR8][R8.64] ;  /* 0x00000008082d9981 */ /* 0x000962000c2e1900 */
[----:B------:R-:W-:-:S02]  /*0450*/  IADD3 R34, P2, R38, UR12, RZ ;  /* 0x0000000c26227c10 */ /* 0x000fc4000ff5e0ff */
[----:B--2---:R-:W-:Y:S02]  /*0460*/  CS2R R4, SRZ ;  /* 0x0000000000047805 */ /* 0x004fe4000001ff00 */
[----:B---3--:R-:W-:Y:S01]  /*0470*/  CS2R R6, SRZ ;  /* 0x0000000000067805 */ /* 0x008fe2000001ff00 */
[----:B------:R-:W-:Y:S01]  /*0480*/  LDS R38, [R26+0x1000] ;  /* 0x001000001a267984 */ /* 0x000fe20000000800 */
[----:B------:R-:W-:-:S03]  /*0490*/  IADD3.X R35, R36, UR13, RZ, P2, !PT ;  /* 0x0000000d24237c10 */ /* 0x000fc600097fe4ff */
[----:B------:R-:W2:Y:S04]  /*04a0*/  LDS R36, [R26] ;  /* 0x000000001a247984 */ /* 0x000ea80000000800 */
[----:B------:R3:W3:Y:S01]  /*04b0*/  @!P1 LDG.E.EF.128 R4, desc[UR8][R34.64] ;  /* 0x0000000822049981 */ /* 0x0006e2000c0e1d00 */
[----:B------:R-:W-:Y:S02]  /*04c0*/  MOV R41, RZ ;  /* 0x000000ff00297202 */ /* 0x000fe40000000f00 */
[----:B------:R-:W-:Y:S01]  /*04d0*/  MOV R48, RZ ;  /* 0x000000ff00307202 */ /* 0x000fe20000000f00 */
[----:B-1----:R-:W3:Y:S01]  /*04e0*/  LDS R10, [R26+0x2000] ;  /* 0x002000001a0a7984 */ /* 0x002ee20000000800 */
[----:B------:R-:W-:-:S03]  /*04f0*/  MOV R46, 0x3f800000 ;  /* 0x3f800000002e7802 */ /* 0x000fc60000000f00 */
[----:B------:R-:W1:Y:S01]  /*0500*/  LDS R40, [R26+0x3000] ;  /* 0x003000001a287984 */ /* 0x000e620000000800 */
[----:B------:R-:W-:Y:S01]  /*0510*/  BAR.SYNC.DEFER_BLOCKING 0x0 ;  /* 0x0000000000007b1d */ /* 0x000fe20000010000 */
[----:B----4-:R-:W-:Y:S02]  /*0520*/  SEL R9, R42, RZ, !P1 ;  /* 0x000000ff2a097207 */ /* 0x010fe40004800000 */
[----:B------:R-:W-:Y:S02]  /*0530*/  MOV R42, 0x3f800000 ;  /* 0x3f800000002a7802 */ /* 0x000fe40000000f00 */
[----:B-----5:R-:W-:Y:S01]  /*0540*/  SEL R43, R43, RZ, !P1 ;  /* 0x000000ff2b2b7207 */ /* 0x020fe20004800000 */
[----:B--2---:R-:W-:Y:S01]  /*0550*/  FADD R36, R36, R9 ;  /* 0x0000000924247221 */ /* 0x004fe20000000000 */
[----:B------:R-:W-:-:S03]  /*0560*/  SEL R11, R44, RZ, !P1 ;  /* 0x000000ff2c0b7207 */ /* 0x000fc60004800000 */
[----:B------:R-:W-:Y:S01]  /*0570*/  FADD R38, R38, R43 ;  /* 0x0000002b26267221 */ /* 0x000fe20000000000 */
[----:B------:R-:W-:Y:S01]  /*0580*/  STS [R27], R36 ;  /* 0x000000241b007388 */ /* 0x000fe20000000800 */
[----:B------:R-:W-:Y:S02]  /*0590*/  MOV R44, RZ ;  /* 0x000000ff002c7202 */ /* 0x000fe40000000f00 */
[----:B------:R-:W-:Y:S01]  /*05a0*/  SEL R45, R45, RZ, !P1 ;  /* 0x000000ff2d2d7207 */ /* 0x000fe20004800000 */
[----:B---3--:R-:W-:Y:S01]  /*05b0*/  FADD R34, R10, R11 ;  /* 0x0000000b0a227221 */ /* 0x008fe20000000000 */
[----:B------:R-:W-:Y:S01]  /*05c0*/  STS [R27+0x800], R38 ;  /* 0x000800261b007388 */ /* 0x000fe20000000800 */
[----:B------:R-:W-:Y:S02]  /*05d0*/  MOV R43, RZ ;  /* 0x000000ff002b7202 */ /* 0x000fe40000000f00 */
[----:B-1----:R-:W-:Y:S01]  /*05e0*/  FADD R40, R40, R45 ;  /* 0x0000002d28287221 */ /* 0x002fe20000000000 */
[----:B------:R-:W-:Y:S01]  /*05f0*/  STS [R27+0x1000], R34 ;  /* 0x001000221b007388 */ /* 0x000fe20000000800 */
[----:B------:R-:W-:-:S03]  /*0600*/  MOV R45, 0x3f800000 ;  /* 0x3f800000002d7802 */ /* 0x000fc60000000f00 */
[----:B------:R-:W-:Y:S01]  /*0610*/  STS [R27+0x1800], R40 ;  /* 0x001800281b007388 */ /* 0x000fe20000000800 */
[----:B------:R-:W-:Y:S02]  /*0620*/  SEL R35, R4, RZ, !P1 ;  /* 0x000000ff04237207 */ /* 0x000fe40004800000 */
[----:B------:R-:W-:Y:S01]  /*0630*/  SEL R4, R5, RZ, !P1 ;  /* 0x000000ff05047207 */ /* 0x000fe20004800000 */
[----:B------:R-:W-:Y:S01]  /*0640*/  BAR.SYNC.DEFER_BLOCKING 0x0 ;  /* 0x0000000000007b1d */ /* 0x000fe20000010000 */
[----:B------:R-:W-:Y:S02]  /*0650*/  SEL R5, R6, RZ, !P1 ;  /* 0x000000ff06057207 */ /* 0x000fe40004800000 */
[----:B------:R-:W-:-:S03]  /*0660*/  SEL R6, R7, RZ, !P1 ;  /* 0x000000ff07067207 */ /* 0x000fc60004800000 */
[----:B------:R-:W1:Y:S02]  /*0670*/  LDS.128 R8, [R31] ;  /* 0x000000001f087984 */ /* 0x000e640000000c00 */
[----:B-1----:R-:W-:Y:S01]  /*0680*/  FADD R8, R35, R8 ;  /* 0x0000000823087221 */ /* 0x002fe20000000000 */
[----:B------:R-:W-:Y:S01]  /*0690*/  FADD R9, R4, R9 ;  /* 0x0000000904097221 */ /* 0x000fe20000000000 */
[----:B------:R-:W-:Y:S01]  /*06a0*/  FADD R10, R5, R10 ;  /* 0x0000000a050a7221 */ /* 0x000fe20000000000 */
[----:B------:R-:W-:Y:S01]  /*06b0*/  FADD R11, R6, R11 ;  /* 0x0000000b060b7221 */ /* 0x000fe20000000000 */
[----:B------:R-:W-:Y:S01]  /*06c0*/  MOV R35, 0x3f800000 ;  /* 0x3f80000000237802 */ /* 0x000fe20000000f00 */
[----:B------:R-:W-:Y:S06]  /*06d0*/  @P0 BRA `(.L_x_0) ;  /* 0x0000000000f00947 */ /* 0x000fec0003800000 */
[----:B------:R-:W-:Y:S01]  /*06e0*/  FADD R42, R13, 1 ;  /* 0x3f8000000d2a7421 */ /* 0x000fe20000000000 */
[----:B------:R-:W-:Y:S01]  /*06f0*/  FADD R35, R14, 1 ;  /* 0x3f8000000e237421 */ /* 0x000fe20000000000 */
[----:B------:R-:W-:Y:S01]  /*0700*/  FADD R44, R8, -R21 ;  /* 0x80000015082c7221 */ /* 0x000fe20000000000 */
[----:B------:R-:W-:Y:S01]  /*0710*/  FADD R41, R9, -R22 ;  /* 0x8000001609297221 */ /* 0x000fe20000000000 */
[C---:B------:R-:W-:Y:S01]  /*0720*/  FMUL R5, R42.reuse, 0.25 ;  /* 0x3e8000002a057820 */ /* 0x040fe20000400000 */
[C---:B------:R-:W-:Y:S01]  /*0730*/  FSETP.GEU.AND P4, PT, |R42|.reuse, 1.175494350822287508e-38, PT ;  /* 0x008000002a00780b */ /* 0x040fe20003f8e200 */
[----:B------:R-:W-:Y:S01]  /*0740*/  FMUL R6, R35, 0.25 ;  /* 0x3e80000023067820 */ /* 0x000fe20000400000 */
[----:B------:R-:W-:Y:S01]  /*0750*/  FSETP.GT.AND P2, PT, |R42|, 8.50705917302346158658e+37, PT ;  /* 0x7e8000002a00780b */ /* 0x000fe20003f44200 */
[----:B------:R-:W-:Y:S01]  /*0760*/  FADD R46, R15, 1 ;  /* 0x3f8000000f2e7421 */ /* 0x000fe20000000000 */
[----:B------:R-:W-:Y:S01]  /*0770*/  FSETP.GEU.AND P5, PT, |R35|, 1.175494350822287508e-38, PT ;  /* 0x008000002300780b */ /* 0x000fe20003fae200 */
[----:B------:R-:W-:Y:S01]  /*0780*/  FADD R48, R10, -R23 ;  /* 0x800000170a307221 */ /* 0x000fe20000000000 */
[----:B------:R-:W-:Y:S01]  /*0790*/  FSEL R4, R5, R42, P2 ;  /* 0x0000002a05047208 */ /* 0x000fe20001000000 */
[----:B------:R-:W-:Y:S01]  /*07a0*/  FMUL R5, R44, 0.25 ;  /* 0x3e8000002c057820 */ /* 0x000fe20000400000 */
[----:B------:R-:W-:Y:S01]  /*07b0*/  FSETP.GT.AND P3, PT, |R35|, 8.50705917302346158658e+37, PT ;  /* 0x7e8000002300780b */ /* 0x000fe20003f64200 */
[----:B------:R-:W-:Y:S01]  /*07c0*/  FADD R45, R16, 1 ;  /* 0x3f800000102d7421 */ /* 0x000fe20000000000 */
[----:B------:R-:W-:-:S02]  /*07d0*/  FADD R43, R11, -R24 ;  /* 0x800000180b2b7221 */ /* 0x000fc40000000000 */
[----:B------:R-:W-:Y:S01]  /*07e0*/  FSEL R5, R5, R44, P2 ;  /* 0x0000002c05057208 */ /* 0x000fe20001000000 */
[----:B------:R-:W-:Y:S01]  /*07f0*/  @!P4 FMUL R4, R4, 16777216 ;  /* 0x4b8000000404c820 */ /* 0x000fe20000400000 */
[----:B------:R-:W-:Y:S02]  /*0800*/  FSEL R6, R6, R35, P3 ;  /* 0x0000002306067208 */ /* 0x000fe40001800000 */
[----:B------:R-:W-:Y:S01]  /*0810*/  FSETP.GT.AND P2, PT, |R46|, 8.50705917302346158658e+37, PT ;  /* 0x7e8000002e00780b */ /* 0x000fe20003f44200 */
[----:B------:R-:W-:Y:S02]  /*0820*/  @!P4 FMUL R5, R5, 16777216 ;  /* 0x4b8000000505c820 */ /* 0x000fe40000400000 */
[----:B------:R-:W1:Y:S01]  /*0830*/  MUFU.RCP R4, R4 ;  /* 0x0000000400047308 */ /* 0x000e620000001000 */
[----:B------:R-:W-:-:S07]  /*0840*/  @!P5 FMUL R6, R6, 16777216 ;  /* 0x4b8000000606d820 */ /* 0x000fce0000400000 */
[----:B------:R-:W2:Y:S01]  /*0850*/  MUFU.RCP R7, R6 ;  /* 0x0000000600077308 */ /* 0x000ea20000001000 */
[----:B-1----:R-:W-:Y:S01]  /*0860*/  FFMA R5, R4, R5, R21 ;  /* 0x0000000504057223 */ /* 0x002fe20000000015 */
[----:B------:R-:W-:-:S03]  /*0870*/  FMUL R4, R41, 0.25 ;  /* 0x3e80000029047820 */ /* 0x000fc60000400000 */
[----:B------:R-:W-:Y:S02]  /*0880*/  FADD R8, R8, -R5 ;  /* 0x8000000508087221 */ /* 0x000fe40000000000 */
[----:B------:R-:W-:Y:S02]  /*0890*/  FSEL R4, R4, R41, P3 ;  /* 0x0000002904047208 */ /* 0x000fe40001800000 */
[----:B------:R-:W-:Y:S01]  /*08a0*/  FSETP.GEU.AND P3, PT, |R46|, 1.175494350822287508e-38, PT ;  /* 0x008000002e00780b */ /* 0x000fe20003f6e200 */
[----:B------:R-:W-:Y:S01]  /*08b0*/  FFMA R44, R44, R8, R17 ;  /* 0x000000082c2c7223 */ /* 0x000fe20000000011 */
[----:B------:R-:W-:Y:S01]  /*08c0*/  FMUL R8, R43, 0.25 ;  /* 0x3e8000002b087820 */ /* 0x000fe20000400000 */
[----:B------:R-:W-:-:S04]  /*08d0*/  @!P5 FMUL R4, R4, 16777216 ;  /* 0x4b8000000404d820 */ /* 0x000fc80000400000 */
[----:B--2---:R-:W-:Y:S01]  /*08e0*/  FFMA R4, R7, R4, R22 ;  /* 0x0000000407047223 */ /* 0x004fe20000000016 */
[----:B------:R-:W-:-:S03]  /*08f0*/  FMUL R7, R46, 0.25 ;  /* 0x3e8000002e077820 */ /* 0x000fc60000400000 */
[----:B------:R-:W-:Y:S01]  /*0900*/  FADD R6, R9, -R4 ;  /* 0x8000000409067221 */ /* 0x000fe20000000000 */
[----:B------:R-:W-:Y:S01]  /*0910*/  FMUL R9, R48, 0.25 ;  /* 0x3e80000030097820 */ /* 0x000fe20000400000 */
[----:B------:R-:W-:Y:S02]  /*0920*/  FSEL R7, R7, R46, P2 ;  /* 0x0000002e07077208 */ /* 0x000fe40001000000 */
[----:B------:R-:W-:Y:S02]  /*0930*/  FFMA R41, R41, R6, R18 ;  /* 0x0000000629297223 */ /* 0x000fe40000000012 */
[----:B------:R-:W-:Y:S01]  /*0940*/  FSEL R9, R9, R48, P2 ;  /* 0x0000003009097208 */ /* 0x000fe20001000000 */
[----:B------:R-:W-:Y:S01]  /*0950*/  @!P3 FMUL R7, R7, 16777216 ;  /* 0x4b8000000707b820 */ /* 0x000fe20000400000 */
[----:B------:R-:W-:-:S03]  /*0960*/  FSETP.GT.AND P2, PT, |R45|, 8.50705917302346158658e+37, PT ;  /* 0x7e8000002d00780b */ /* 0x000fc60003f44200 */
[----:B------:R-:W1:Y:S01]  /*0970*/  MUFU.RCP R6, R7 ;  /* 0x0000000700067308 */ /* 0x000e620000001000 */
[----:B------:R-:W-:Y:S01]  /*0980*/  @!P3 FMUL R9, R9, 16777216 ;  /* 0x4b8000000909b820 */ /* 0x000fe20000400000 */
[----:B------:R-:W-:Y:S02]  /*0990*/  FSETP.GEU.AND P3, PT, |R45|, 1.175494350822287508e-38, PT ;  /* 0x008000002d00780b */ /* 0x000fe40003f6e200 */
[----:B------:R-:W-:Y:S01]  /*09a0*/  FSEL R8, R8, R43, P2 ;  /* 0x0000002b08087208 */ /* 0x000fe20001000000 */
[----:B-1----:R-:W-:-:S10]  /*09b0*/  FFMA R47, R6, R9, R23 ;  /* 0x00000009062f7223 */ /* 0x002fd40000000017 */
[----:B------:R-:W-:Y:S01]  /*09c0*/  @!P3 FMUL R8, R8, 16777216 ;  /* 0x4b8000000808b820 */ /* 0x000fe20000400000 */
[----:B------:R-:W-:Y:S01]  /*09d0*/  MOV R9, R4 ;  /* 0x0000000400097202 */ /* 0x000fe20000000f00 */
[----:B------:R-:W-:Y:S01]  /*09e0*/  FADD R6, R10, -R47 ;  /* 0x8000002f0a067221 */ /* 0x000fe20000000000 */
[----:B------:R-:W-:-:S03]  /*09f0*/  MOV R10, R47 ;  /* 0x0000002f000a7202 */ /* 0x000fc60000000f00 */
[----:B------:R-:W-:Y:S01]  /*0a00*/  FFMA R48, R48, R6, R19 ;  /* 0x0000000630307223 */ /* 0x000fe20000000013 */
[----:B------:R-:W-:-:S05]  /*0a10*/  FMUL R6, R45, 0.25 ;  /* 0x3e8000002d067820 */ /* 0x000fca0000400000 */
[----:B------:R-:W-:-:S05]  /*0a20*/  FSEL R6, R6, R45, P2 ;  /* 0x0000002d06067208 */ /* 0x000fca0001000000 */
[----:B------:R-:W-:-:S04]  /*0a30*/  @!P3 FMUL R6, R6, 16777216 ;  /* 0x4b8000000606b820 */ /* 0x000fc80000400000 */
[----:B------:R-:W1:Y:S02]  /*0a40*/  MUFU.RCP R7, R6 ;  /* 0x0000000600077308 */ /* 0x000e640000001000 */
[----:B-1----:R-:W-:Y:S01]  /*0a50*/  FFMA R50, R7, R8, R24 ;  /* 0x0000000807327223 */ /* 0x002fe20000000018 */
[----:B------:R-:W-:-:S03]  /*0a60*/  MOV R8, R5 ;  /* 0x0000000500087202 */ /* 0x000fc60000000f00 */
[----:B------:R-:W-:Y:S01]  /*0a70*/  FADD R7, R11, -R50 ;  /* 0x800000320b077221 */ /* 0x000fe20000000000 */
[----:B------:R-:W-:-:S03]  /*0a80*/  MOV R11, R50 ;  /* 0x00000032000b7202 */ /* 0x000fc60000000f00 */
[----:B------:R-:W-:-:S07]  /*0a90*/  FFMA R43, R43, R7, R20 ;  /* 0x000000072b2b7223 */ /* 0x000fce0000000014 */
.L_x_0:
[----:B------:R-:W-:Y:S01]  /*0aa0*/  BAR.SYNC.DEFER_BLOCKING 0x0 ;  /* 0x0000000000007b1d */ /* 0x000fe20000010000 */
[----:B------:R-:W-:Y:S02]  /*0ab0*/  PLOP3.LUT P2, PT, P0, PT, PT, 0x80, 0x0 ;  /* 0x000000000000781c */ /* 0x000fe4000074f070 */
[----:B------:R-:W-:Y:S01]  /*0ac0*/  FSEL R24, R11, R24, !P1 ;  /* 0x000000180b187208 */ /* 0x000fe20004800000 */
[----:B------:R-:W-:Y:S01]  /*0ad0*/  HFMA2.MMA R11, -RZ, RZ, 0, 0.0001220703125 ;  /* 0x00000800ff0b7435 */ /* 0x000fe200000001ff */
[----:B------:R-:W-:Y:S02]  /*0ae0*/  FSEL R21, R8, R21, !P1 ;  /* 0x0000001508157208 */ /* 0x000fe40004800000 */
[----:B------:R-:W-:Y:S02]  /*0af0*/  FSEL R22, R9, R22, !P1 ;  /* 0x0000001609167208 */ /* 0x000fe40004800000 */
[----:B------:R-:W-:Y:S02]  /*0b00*/  FSEL R23, R10, R23, !P1 ;  /* 0x000000170a177208 */ /* 0x000fe40004800000 */
[----:B------:R-:W-:-:S02]  /*0b10*/  FSEL R17, R44, R17, !P1 ;  /* 0x000000112c117208 */ /* 0x000fc40004800000 */
[----:B------:R-:W-:Y:S02]  /*0b20*/  FSEL R18, R41, R18, !P1 ;  /* 0x0000001229127208 */ /* 0x000fe40004800000 */
[----:B------:R-:W-:Y:S02]  /*0b30*/  FSEL R19, R48, R19, !P1 ;  /* 0x0000001330137208 */ /* 0x000fe40004800000 */
[----:B------:R-:W-:Y:S02]  /*0b40*/  PLOP3.LUT P0, PT, PT, PT, PT, 0x8, 0x0 ;  /* 0x000000000000781c */ /* 0x000fe40003f0e170 */
[----:B------:R-:W-:Y:S02]  /*0b50*/  FSEL R20, R43, R20, !P1 ;  /* 0x000000142b147208 */ /* 0x000fe40004800000 */
[----:B------:R-:W-:Y:S02]  /*0b60*/  FSEL R13, R42, R13, !P1 ;  /* 0x0000000d2a0d7208 */ /* 0x000fe40004800000 */
[----:B------:R-:W-:Y:S01]  /*0b70*/  FSEL R14, R35, R14, !P1 ;  /* 0x0000000e230e7208 */ /* 0x000fe20004800000 */
[----:B------:R-:W-:Y:S01]  /*0b80*/  STS [R27], R36 ;  /* 0x000000241b007388 */ /* 0x000fe20000000800 */
[----:B------:R-:W-:-:S02]  /*0b90*/  FSEL R15, R46, R15, !P1 ;  /* 0x0000000f2e0f7208 */ /* 0x000fc40004800000 */
[----:B------:R-:W-:Y:S01]  /*0ba0*/  FSEL R16, R45, R16, !P1 ;  /* 0x000000102d107208 */ /* 0x000fe20004800000 */
[----:B------:R-:W-:Y:S04]  /*0bb0*/  STS [R27+0x800], R38 ;  /* 0x000800261b007388 */ /* 0x000fe80000000800 */
[----:B------:R-:W-:Y:S04]  /*0bc0*/  STS [R27+0x1000], R34 ;  /* 0x001000221b007388 */ /* 0x000fe80000000800 */
[----:B------:R-:W-:Y:S01]  /*0bd0*/  STS [R27+0x1800], R40 ;  /* 0x001800281b007388 */ /* 0x000fe20000000800 */
[----:B------:R-:W-:Y:S06]  /*0be0*/  BAR.SYNC.DEFER_BLOCKING 0x0 ;  /* 0x0000000000007b1d */ /* 0x000fec0000010000 */
[----:B------:R-:W1:Y:S04]  /*0bf0*/  LDS.128 R4, [R31] ;  /* 0x000000001f047984 */ /* 0x000e680000000c00 */
[----:B-1----:R1:W-:Y:S01]  /*0c00*/  @!P1 STG.E.128 desc[UR8][R2.64], R4 ;  /* 0x0000000402009986 */ /* 0x0023e2000c101d08 */
[----:B------:R-:W-:Y:S05]  /*0c10*/  @P2 BRA `(.L_x_1) ;  /* 0xfffffff400802947 */ /* 0x000fea000383ffff */
[----:B------:R-:W-:Y:S01]  /*0c20*/  FADD R8, R13, R14 ;  /* 0x0000000e0d087221 */ /* 0x000fe20000000000 */
[----:B------:R-:W-:Y:S01]  /*0c30*/  FMUL R9, R14, 0.25 ;  /* 0x3e8000000e097820 */ /* 0x000fe20000400000 */
[----:B------:R-:W-:Y:S01]  /*0c40*/  FADD R22, -R21, R22 ;  /* 0x0000001615167221 */ /* 0x000fe20000000100 */
[----:B------:R-:W-:Y:S01]  /*0c50*/  FADD R18, R17, R18 ;  /* 0x0000001211127221 */ /* 0x000fe20000000000 */
[C---:B-1----:R-:W-:Y:S01]  /*0c60*/  FMUL R7, R8.reuse, 0.25 ;  /* 0x3e80000008077820 */ /* 0x042fe20000400000 */
[----:B------:R-:W-:Y:S01]  /*0c70*/  BAR.SYNC.DEFER_BLOCKING 0x0 ;  /* 0x0000000000007b1d */ /* 0x000fe20000010000 */
[C---:B------:R-:W-:Y:S01]  /*0c80*/  FSETP.GEU.AND P0, PT, |R8|.reuse, 1.175494350822287508e-38, PT ;  /* 0x008000000800780b */ /* 0x040fe20003f0e200 */
[----:B------:R-:W-:Y:S01]  /*0c90*/  FADD R3, R15, R8 ;  /* 0x000000080f037221 */ /* 0x000fe20000000000 */
[----:B------:R-:W-:Y:S02]  /*0ca0*/  FSETP.GT.AND P5, PT, |R8|, 8.50705917302346158658e+37, PT ;  /* 0x7e8000000800780b */ /* 0x000fe40003fa4200 */
[----:B------:R-:W-:Y:S01]  /*0cb0*/  ISETP.EQ.AND P1, PT, R39, RZ, !P1 ;  /* 0x000000ff2700720c */ /* 0x000fe20004f22270 */
[----:B------:R-:W-:Y:S01]  /*0cc0*/  FMUL R10, R3, 0.25 ;  /* 0x3e800000030a7820 */ /* 0x000fe20000400000 */
[----:B------:R-:W-:Y:S01]  /*0cd0*/  FSEL R7, R7, R8, P5 ;  /* 0x0000000807077208 */ /* 0x000fe20002800000 */
[----:B------:R-:W-:Y:S01]  /*0ce0*/  FADD R2, R16, R3 ;  /* 0x0000000310027221 */ /* 0x000fe20000000000 */
[C---:B------:R-:W-:Y:S01]  /*0cf0*/  FSETP.GEU.AND P3, PT, |R3|.reuse, 1.175494350822287508e-38, PT ;  /* 0x008000000300780b */ /* 0x040fe20003f6e200 */
[----:B------:R-:W1:Y:S01]  /*0d00*/  S2UR UR6, SR_CgaCtaId ;  /* 0x00000000000679c3 */ /* 0x000e620000008800 */
[----:B------:R-:W-:Y:S01]  /*0d10*/  FSETP.GT.AND P2, PT, |R3|, 8.50705917302346158658e+37, PT ;  /* 0x7e8000000300780b */ /* 0x000fe20003f44200 */
[C---:B------:R-:W-:Y:S01]  /*0d20*/  FMUL R27, R2.reuse, 0.25 ;  /* 0x3e800000021b7820 */ /* 0x040fe20000400000 */
[----:B------:R-:W-:Y:S01]  /*0d30*/  FSETP.GEU.AND P4, PT, |R2|, 1.175494350822287508e-38, PT ;  /* 0x008000000200780b */ /* 0x000fe20003f8e200 */
[----:B------:R-:W-:Y:S01]  /*0d40*/  @!P0 FMUL R7, R7, 16777216 ;  /* 0x4b80000007078820 */ /* 0x000fe20000400000 */
[----:B------:R-:W-:Y:S01]  /*0d50*/  FSEL R11, R10, R3, P2 ;  /* 0x000000030a0b7208 */ /* 0x000fe20001000000 */
[----:B------:R-:W-:Y:S01]  /*0d60*/  FMUL R10, R15, 0.25 ;  /* 0x3e8000000f0a7820 */ /* 0x000fe20000400000 */
[----:B------:R-:W-:Y:S01]  /*0d70*/  FSEL R14, R9, R14, P5 ;  /* 0x0000000e090e7208 */ /* 0x000fe20002800000 */
[----:B------:R-:W-:Y:S01]  /*0d80*/  UMOV UR5, 0x400 ;  /* 0x0000040000057882 */ /* 0x000fe20000000000 */
[----:B------:R-:W-:Y:S01]  /*0d90*/  FSETP.GT.AND P5, PT, |R2|, 8.50705917302346158658e+37, PT ;  /* 0x7e8000000200780b */ /* 0x000fe20003fa4200 */
[----:B------:R-:W2:Y:S01]  /*0da0*/  MUFU.RCP R7, R7 ;  /* 0x0000000700077308 */ /* 0x000ea20000001000 */
[----:B------:R-:W-:Y:S01]  /*0db0*/  FSEL R12, R10, R15, P2 ;  /* 0x0000000f0a0c7208 */ /* 0x000fe20001000000 */
[----:B------:R-:W-:Y:S01]  /*0dc0*/  @!P3 FMUL R11, R11, 16777216 ;  /* 0x4b8000000b0bb820 */ /* 0x000fe20000400000 */
[----:B------:R-:W-:Y:S01]  /*0dd0*/  FSEL R9, R27, R2, P5 ;  /* 0x000000021b097208 */ /* 0x000fe20002800000 */
[----:B------:R-:W-:Y:S01]  /*0de0*/  @!P0 FMUL R14, R14, 16777216 ;  /* 0x4b8000000e0e8820 */ /* 0x000fe20000400000 */
[----:B------:R-:W-:Y:S01]  /*0df0*/  FSETP.NEU.AND P0, PT, R8, RZ, PT ;  /* 0x000000ff0800720b */ /* 0x000fe20003f0d000 */
[----:B------:R-:W-:Y:S01]  /*0e00*/  FMUL R10, R22, R22 ;  /* 0x00000016160a7220 */ /* 0x000fe20000400000 */
[----:B------:R-:W-:Y:S01]  /*0e10*/  FMUL R15, R16, 0.25 ;  /* 0x3e800000100f7820 */ /* 0x000fe20000400000 */
[----:B------:R-:W3:Y:S01]  /*0e20*/  MUFU.RCP R11, R11 ;  /* 0x0000000b000b7308 */ /* 0x000ee20000001000 */
[----:B------:R-:W-:Y:S01]  /*0e30*/  @!P4 FMUL R9, R9, 16777216 ;  /* 0x4b8000000909c820 */ /* 0x000fe20000400000 */
[----:B------:R-:W-:Y:S01]  /*0e40*/  @!P3 FMUL R12, R12, 16777216 ;  /* 0x4b8000000c0cb820 */ /* 0x000fe20000400000 */
[----:B------:R-:W-:Y:S01]  /*0e50*/  FMUL R10, R13, R10 ;  /* 0x0000000a0d0a7220 */ /* 0x000fe20000400000 */
[----:B------:R-:W-:-:S02]  /*0e60*/  FSEL R16, R15, R16, P5 ;  /* 0x000000100f107208 */ /* 0x000fc40002800000 */
[----:B------:R-:W-:Y:S01]  /*0e70*/  FSETP.NEU.AND P2, PT, R2, RZ, PT ;  /* 0x000000ff0200720b */ /* 0x000fe20003f4d000 */
[----:B--2---:R-:W-:Y:S01]  /*0e80*/  FMUL R7, R7, R14 ;  /* 0x0000000e07077220 */ /* 0x004fe20000400000 */
[----:B------:R-:W2:Y:S01]  /*0e90*/  MUFU.RCP R9, R9 ;  /* 0x0000000900097308 */ /* 0x000ea20000001000 */
[----:B------:R-:W-:Y:S01]  /*0ea0*/  @!P4 FMUL R16, R16, 16777216 ;  /* 0x4b8000001010c820 */ /* 0x000fe20000400000 */
[----:B-1----:R-:W-:Y:S02]  /*0eb0*/  UPRMT UR5, UR6, 0x654, UR5 ;  /* 0x0000065406057896 */ /* 0x002fe40008000005 */
[----:B------:R-:W-:Y:S02]  /*0ec0*/  FSEL R7, R7, RZ, P0 ;  /* 0x000000ff07077208 */ /* 0x000fe40000000000 */
[----:B------:R-:W-:Y:S01]  /*0ed0*/  FSETP.NEU.AND P0, PT, R3, RZ, PT ;  /* 0x000000ff0300720b */ /* 0x000fe20003f0d000 */
[----:B---3--:R-:W-:Y:S02]  /*0ee0*/  FMUL R11, R11, R12 ;  /* 0x0000000c0b0b7220 */ /* 0x008fe40000400000 */
[----:B------:R-:W-:Y:S01]  /*0ef0*/  FFMA R22, R22, R7, R21 ;  /* 0x0000000716167223 */ /* 0x000fe20000000015 */
[----:B------:R-:W-:Y:S01]  /*0f00*/  FFMA R10, R7, R10, R18 ;  /* 0x0000000a070a7223 */ /* 0x000fe20000000012 */
[----:B------:R-:W-:Y:S01]  /*0f10*/  FADD R7, R2, R2 ;  /* 0x0000000202077221 */ /* 0x000fe20000000000 */
[----:B------:R-:W-:Y:S01]  /*0f20*/  FSEL R11, R11, RZ, P0 ;  /* 0x000000ff0b0b7208 */ /* 0x000fe20000000000 */
[----:B------:R-:W-:Y:S01]  /*0f30*/  FADD R23, R23, -R22 ;  /* 0x8000001617177221 */ /* 0x000fe20000000000 */
[----:B------:R-:W-:Y:S01]  /*0f40*/  FADD R10, R19, R10 ;  /* 0x0000000a130a7221 */ /* 0x000fe20000000000 */
[----:B--2---:R-:W-:Y:S01]  /*0f50*/  FMUL R16, R9, R16 ;  /* 0x0000001009107220 */ /* 0x004fe20000400000 */
[----:B------:R-:W-:Y:S01]  /*0f60*/  FSETP.GEU.AND P3, PT, |R7|, 1.175494350822287508e-38, PT ;  /* 0x008000000700780b */ /* 0x000fe20003f6e200 */
[C---:B------:R-:W-:Y:S01]  /*0f70*/  FMUL R9, R23.reuse, R23 ;  /* 0x0000001717097220 */ /* 0x040fe20000400000 */
[----:B------:R-:W-:Y:S01]  /*0f80*/  FFMA R23, R23, R11, R22 ;  /* 0x0000000b17177223 */ /* 0x000fe20000000016 */
[C---:B------:R-:W-:Y:S01]  /*0f90*/  FMUL R12, R7.reuse, 0.25 ;  /* 0x3e800000070c7820 */ /* 0x040fe20000400000 */
[----:B------:R-:W-:Y:S01]  /*0fa0*/  FSETP.GT.AND P0, PT, |R7|, 8.50705917302346158658e+37, PT ;  /* 0x7e8000000700780b */ /* 0x000fe20003f04200 */
[----:B------:R-:W-:Y:S01]  /*0fb0*/  FMUL R9, R8, R9 ;  /* 0x0000000908097220 */ /* 0x000fe20000400000 */
[----:B------:R-:W-:Y:S01]  /*0fc0*/  FSEL R16, R16, RZ, P2 ;  /* 0x000000ff10107208 */ /* 0x000fe20001000000 */
[--C-:B------:R-:W-:Y:S01]  /*0fd0*/  FADD R24, R24, -R23.reuse ;  /* 0x8000001718187221 */ /* 0x100fe20000000000 */
[----:B------:R-:W-:Y:S01]  /*0fe0*/  FSEL R13, R12, R7, P0 ;  /* 0x000000070c0d7208 */ /* 0x000fe20000000000 */
[----:B------:R-:W-:Y:S01]  /*0ff0*/  FFMA R9, R11, R9, R10 ;  /* 0x000000090b097223 */ /* 0x000fe2000000000a */
[----:B------:R-:W-:Y:S01]  /*1000*/  FSEL R14, R27, R2, P0 ;  /* 0x000000021b0e7208 */ /* 0x000fe20000000000 */
[C---:B------:R-:W-:Y:S01]  /*1010*/  FFMA R23, R24.reuse, R16, R23 ;  /* 0x0000001018177223 */ /* 0x040fe20000000017 */
[----:B------:R-:W-:Y:S01]  /*1020*/  FMUL R24, R24, R24 ;  /* 0x0000001818187220 */ /* 0x000fe20000400000 */
[----:B------:R-:W-:Y:S01]  /*1030*/  @!P3 FMUL R13, R13, 16777216 ;  /* 0x4b8000000d0db820 */ /* 0x000fe20000400000 */
[----:B------:R-:W-:Y:S01]  /*1040*/  FADD R9, R20, R9 ;  /* 0x0000000914097221 */ /* 0x000fe20000000000 */
[----:B------:R-:W-:Y:S01]  /*1050*/  FADD R11, R7, R7 ;  /* 0x00000007070b7221 */ /* 0x000fe20000000000 */
[----:B------:R-:W1:Y:S01]  /*1060*/  SHFL.BFLY PT, R8, R23, 0x10, 0x1f ;  /* 0x0e001f0017087f89 */ /* 0x000e6200000e0000 */
[----:B------:R-:W-:Y:S01]  /*1070*/  FMUL R24, R3, R24 ;  /* 0x0000001803187220 */ /* 0x000fe20000400000 */
[----:B------:R-:W-:Y:S01]  /*1080*/  @!P3 FMUL R14, R14, 16777216 ;  /* 0x4b8000000e0eb820 */ /* 0x000fe20000400000 */
[----:B------:R-:W2:Y:S01]  /*1090*/  MUFU.RCP R13, R13 ;  /* 0x0000000d000d7308 */ /* 0x000ea20000001000 */
[----:B------:R-:W-:Y:S01]  /*10a0*/  FSETP.GEU.AND P3, PT, |R11|, 1.175494350822287508e-38, PT ;  /* 0x008000000b00780b */ /* 0x000fe20003f6e200 */
[----:B------:R-:W-:Y:S01]  /*10b0*/  FFMA R9, R16, R24, R9 ;  /* 0x0000001810097223 */ /* 0x000fe20000000009 */
[----:B------:R-:W-:Y:S01]  /*10c0*/  FSETP.NEU.AND P2, PT, R7, RZ, PT ;  /* 0x000000ff0700720b */ /* 0x000fe20003f4d000 */
[C---:B------:R-:W-:Y:S01]  /*10d0*/  FMUL R16, R11.reuse, 0.25 ;  /* 0x3e8000000b107820 */ /* 0x040fe20000400000 */
[----:B------:R-:W-:-:S02]  /*10e0*/  FSETP.GT.AND P0, PT, |R11|, 8.50705917302346158658e+37, PT ;  /* 0x7e8000000b00780b */ /* 0x000fc40003f04200 */
[----:B------:R-:W3:Y:S02]  /*10f0*/  SHFL.BFLY PT, R10, R9, 0x10, 0x1f ;  /* 0x0e001f00090a7f89 */ /* 0x000ee400000e0000 */
[----:B------:R-:W-:-:S05]  /*1100*/  FSEL R12, R12, R7, P0 ;  /* 0x000000070c0c7208 */ /* 0x000fca0000000000 */
[----:B------:R-:W-:Y:S01]  /*1110*/  @!P3 FMUL R12, R12, 16777216 ;  /* 0x4b8000000c0cb820 */ /* 0x000fe20000400000 */
[----:B--2---:R-:W-:Y:S01]  /*1120*/  FMUL R14, R13, R14 ;  /* 0x0000000e0d0e7220 */ /* 0x004fe20000400000 */
[----:B------:R-:W-:-:S04]  /*1130*/  FSEL R13, R16, R11, P0 ;  /* 0x0000000b100d7208 */ /* 0x000fc80000000000 */
[----:B------:R-:W-:Y:S01]  /*1140*/  FSEL R14, R14, RZ, P2 ;  /* 0x000000ff0e0e7208 */ /* 0x000fe20001000000 */
[----:B-1----:R-:W-:Y:S01]  /*1150*/  FADD R8, -R23, R8 ;  /* 0x0000000817087221 */ /* 0x002fe20000000100 */
[----:B------:R-:W-:Y:S01]  /*1160*/  @!P3 FMUL R13, R13, 16777216 ;  /* 0x4b8000000d0db820 */ /* 0x000fe20000400000 */
[----:B------:R-:W-:Y:S02]  /*1170*/  FSETP.NEU.AND P2, PT, R11, RZ, PT ;  /* 0x000000ff0b00720b */ /* 0x000fe40003f4d000 */
[C---:B------:R-:W-:Y:S01]  /*1180*/  FFMA R23, R8.reuse, R14, R23 ;  /* 0x0000000e08177223 */ /* 0x040fe20000000017 */
[----:B------:R-:W-:Y:S02]  /*1190*/  FMUL R3, R8, R8 ;  /* 0x0000000808037220 */ /* 0x000fe40000400000 */
[----:B------:R-:W1:Y:S02]  /*11a0*/  MUFU.RCP R13, R13 ;  /* 0x0000000d000d7308 */ /* 0x000e640000001000 */
[----:B------:R-:W-:Y:S01]  /*11b0*/  FMUL R3, R2, R3 ;  /* 0x0000000302037220 */ /* 0x000fe20000400000 */
[----:B---3--:R-:W-:Y:S01]  /*11c0*/  FADD R9, R9, R10 ;  /* 0x0000000a09097221 */ /* 0x008fe20000000000 */
[----:B------:R-:W2:Y:S03]  /*11d0*/  SHFL.BFLY PT, R2, R23, 0x8, 0x1f ;  /* 0x0d001f0017027f89 */ /* 0x000ea600000e0000 */
[----:B------:R-:W-:Y:S01]  /*11e0*/  FFMA R3, R14, R3, R9 ;  /* 0x000000030e037223 */ /* 0x000fe20000000009 */
[----:B------:R-:W-:-:S04]  /*11f0*/  FADD R9, R11, R11 ;  /* 0x0000000b0b097221 */ /* 0x000fc80000000000 */
[----:B------:R-:W3:Y:S01]  /*1200*/  SHFL.BFLY PT, R8, R3, 0x8, 0x1f ;  /* 0x0d001f0003087f89 */ /* 0x000ee200000e0000 */
[C---:B------:R-:W-:Y:S01]  /*1210*/  FSETP.GEU.AND P3, PT, |R9|.reuse, 1.175494350822287508e-38, PT ;  /* 0x008000000900780b */ /* 0x040fe20003f6e200 */
[----:B------:R-:W-:Y:S01]  /*1220*/  FMUL R14, R9, 0.25 ;  /* 0x3e800000090e7820 */ /* 0x000fe20000400000 */
[----:B-1----:R-:W-:Y:S01]  /*1230*/  FMUL R12, R13, R12 ;  /* 0x0000000c0d0c7220 */ /* 0x002fe20000400000 */
[----:B------:R-:W-:-:S04]  /*1240*/  FSETP.GT.AND P0, PT, |R9|, 8.50705917302346158658e+37, PT ;  /* 0x7e8000000900780b */ /* 0x000fc80003f04200 */
[----:B------:R-:W-:Y:S02]  /*1250*/  FSEL R12, R12, RZ, P2 ;  /* 0x000000ff0c0c7208 */ /* 0x000fe40001000000 */
[----:B------:R-:W-:Y:S02]  /*1260*/  FSEL R13, R14, R9, P0 ;  /* 0x000000090e0d7208 */ /* 0x000fe40000000000 */
[----:B------:R-:W-:Y:S02]  /*1270*/  FSEL R16, R16, R11, P0 ;  /* 0x0000000b10107208 */ /* 0x000fe40000000000 */
[----:B------:R-:W-:Y:S01]  /*1280*/  FSETP.NEU.AND P2, PT, R9, RZ, PT ;  /* 0x000000ff0900720b */ /* 0x000fe20003f4d000 */
[----:B------:R-:W-:Y:S01]  /*1290*/  @!P3 FMUL R13, R13, 16777216 ;  /* 0x4b8000000d0db820 */ /* 0x000fe20000400000 */
[----:B--2---:R-:W-:Y:S01]  /*12a0*/  FADD R2, -R23, R2 ;  /* 0x0000000217027221 */ /* 0x004fe20000000100 */
[----:B------:R-:W-:-:S03]  /*12b0*/  @!P3 FMUL R16, R16, 16777216 ;  /* 0x4b8000001010b820 */ /* 0x000fc60000400000 */
[C---:B------:R-:W-:Y:S01]  /*12c0*/  FFMA R23, R2.reuse, R12, R23 ;  /* 0x0000000c02177223 */ /* 0x040fe20000000017 */
[----:B------:R-:W-:Y:S01]  /*12d0*/  FMUL R2, R2, R2 ;  /* 0x0000000202027220 */ /* 0x000fe20000400000 */
[----:B------:R-:W1:Y:S01]  /*12e0*/  MUFU.RCP R13, R13 ;  /* 0x0000000d000d7308 */ /* 0x000e620000001000 */
[----:B---3--:R-:W-:Y:S02]  /*12f0*/  FADD R3, R3, R8 ;  /* 0x0000000803037221 */ /* 0x008fe40000000000 */
[----:B------:R-:W2:Y:S01]  /*1300*/  SHFL.BFLY PT, R10, R23, 0x4, 0x1f ;  /* 0x0c801f00170a7f89 */ /* 0x000ea200000e0000 */
[----:B------:R-:W-:-:S04]  /*1310*/  FMUL R2, R7, R2 ;  /* 0x0000000207027220 */ /* 0x000fc80000400000 */
[----:B------:R-:W-:Y:S01]  /*1320*/  FFMA R2, R12, R2, R3 ;  /* 0x000000020c027223 */ /* 0x000fe20000000003 */
[----:B------:R-:W-:-:S04]  /*1330*/  FADD R12, R9, R9 ;  /* 0x00000009090c7221 */ /* 0x000fc80000000000 */
[----:B------:R-:W3:Y:S01]  /*1340*/  SHFL.BFLY PT, R3, R2, 0x4, 0x1f ;  /* 0x0c801f0002037f89 */ /* 0x000ee200000e0000 */
[C---:B------:R-:W-:Y:S01]  /*1350*/  FSETP.GEU.AND P3, PT, |R12|.reuse, 1.175494350822287508e-38, PT ;  /* 0x008000000c00780b */ /* 0x040fe20003f6e200 */
[----:B-1----:R-:W-:Y:S01]  /*1360*/  FMUL R16, R13, R16 ;  /* 0x000000100d107220 */ /* 0x002fe20000400000 */
[C---:B------:R-:W-:Y:S01]  /*1370*/  FMUL R15, R12.reuse, 0.25 ;  /* 0x3e8000000c0f7820 */ /* 0x040fe20000400000 */
[----:B------:R-:W-:-:S03]  /*1380*/  FSETP.GT.AND P0, PT, |R12|, 8.50705917302346158658e+37, PT ;  /* 0x7e8000000c00780b */ /* 0x000fc60003f04200 */
[----:B------:R-:W-:Y:S02]  /*1390*/  FSEL R16, R16, RZ, P2 ;  /* 0x000000ff10107208 */ /* 0x000fe40001000000 */
[----:B------:R-:W-:Y:S02]  /*13a0*/  FSEL R13, R15, R12, P0 ;  /* 0x0000000c0f0d7208 */ /* 0x000fe40000000000 */
[----:B------:R-:W-:Y:S02]  /*13b0*/  FSEL R14, R14, R9, P0 ;  /* 0x000000090e0e7208 */ /* 0x000fe40000000000 */
[----:B------:R-:W-:Y:S01]  /*13c0*/  FSETP.NEU.AND P0, PT, R12, RZ, PT ;  /* 0x000000ff0c00720b */ /* 0x000fe20003f0d000 */
[----:B--2---:R-:W-:Y:S01]  /*13d0*/  FADD R10, -R23, R10 ;  /* 0x0000000a170a7221 */ /* 0x004fe20000000100 */
[----:B------:R-:W-:Y:S01]  /*13e0*/  @!P3 FMUL R13, R13, 16777216 ;  /* 0x4b8000000d0db820 */ /* 0x000fe20000400000 */
[----:B------:R-:W-:Y:S01]  /*13f0*/  @!P3 FMUL R14, R14, 16777216 ;  /* 0x4b8000000e0eb820 */ /* 0x000fe20000400000 */
[----:B------:R-:W-:Y:S01]  /*1400*/  ISETP.GE.AND P3, PT, R37, 0x10, PT ;  /* 0x000000102500780c */ /* 0x000fe20003f66270 */
[C---:B------:R-:W-:Y:S01]  /*1410*/  FMUL R8, R10.reuse, R10 ;  /* 0x0000000a0a087220 */ /* 0x040fe20000400000 */
[----:B------:R-:W-:-:S02]  /*1420*/  FFMA R10, R10, R16, R23 ;  /* 0x000000100a0a7223 */ /* 0x000fc40000000017 */
[----:B------:R-:W1:Y:S01]  /*1430*/  MUFU.RCP R13, R13 ;  /* 0x0000000d000d7308 */ /* 0x000e620000001000 */
[----:B------:R-:W-:Y:S02]  /*1440*/  FMUL R8, R11, R8 ;  /* 0x000000080b087220 */ /* 0x000fe40000400000 */
[----:B------:R-:W2:Y:S01]  /*1450*/  SHFL.BFLY PT, R7, R10, 0x2, 0x1f ;  /* 0x0c401f000a077f89 */ /* 0x000ea200000e0000 */
[----:B---3--:R-:W-:-:S04]  /*1460*/  FADD R3, R2, R3 ;  /* 0x0000000302037221 */ /* 0x008fc80000000000 */
[----:B------:R-:W-:Y:S01]  /*1470*/  FFMA R3, R16, R8, R3 ;  /* 0x0000000810037223 */ /* 0x000fe20000000003 */
[----:B------:R-:W-:-:S04]  /*1480*/  FADD R16, R12, R12 ;  /* 0x0000000c0c107221 */ /* 0x000fc80000000000 */
[----:B------:R-:W3:Y:S01]  /*1490*/  SHFL.BFLY PT, R2, R3, 0x2, 0x1f ;  /* 0x0c401f0003027f89 */ /* 0x000ee200000e0000 */
[----:B------:R-:W-:Y:S01]  /*14a0*/  FSETP.GEU.AND P2, PT, |R16|, 1.175494350822287508e-38, PT ;  /* 0x008000001000780b */ /* 0x000fe20003f4e200 */
[----:B-1----:R-:W-:Y:S01]  /*14b0*/  FMUL R14, R13, R14 ;  /* 0x0000000e0d0e7220 */ /* 0x002fe20000400000 */
[----:B------:R-:W-:-:S04]  /*14c0*/  SHF.R.U32.HI R13, RZ, 0x3, R37 ;  /* 0x00000003ff0d7819 */ /* 0x000fc80000011625 */
[----:B------:R-:W-:Y:S02]  /*14d0*/  FSEL R14, R14, RZ, P0 ;  /* 0x000000ff0e0e7208 */ /* 0x000fe40000000000 */
[----:B------:R-:W-:Y:S02]  /*14e0*/  FSETP.GT.AND P0, PT, |R16|, 8.50705917302346158658e+37, PT ;  /* 0x7e8000001000780b */ /* 0x000fe40003f04200 */
[----:B------:R-:W-:Y:S01]  /*14f0*/  LOP3.LUT R13, R13, 0x3c, RZ, 0xc0, !PT ;  /* 0x0000003c0d0d7812 */ /* 0x000fe200078ec0ff */
[----:B--2---:R-:W-:-:S04]  /*1500*/  FADD R7, -R10, R7 ;  /* 0x000000070a077221 */ /* 0x004fc80000000100 */
[C---:B------:R-:W-:Y:S01]  /*1510*/  FFMA R10, R7.reuse, R14, R10 ;  /* 0x0000000e070a7223 */ /* 0x040fe2000000000a */
[----:B------:R-:W-:Y:S01]  /*1520*/  FMUL R8, R7, R7 ;  /* 0x0000000707087220 */ /* 0x000fe20000400000 */
[----:B------:R-:W-:-:S03]  /*1530*/  FMUL R7, R16, 0.25 ;  /* 0x3e80000010077820 */ /* 0x000fc60000400000 */
[----:B------:R-:W-:Y:S01]  /*1540*/  FMUL R8, R9, R8 ;  /* 0x0000000809087220 */ /* 0x000fe20000400000 */
[----:B---3--:R-:W-:Y:S01]  /*1550*/  FADD R3, R3, R2 ;  /* 0x0000000203037221 */ /* 0x008fe20000000000 */
[----:B------:R-:W-:Y:S02]  /*1560*/  FSEL R9, R7, R16, P0 ;  /* 0x0000001007097208 */ /* 0x000fe40000000000 */
[----:B------:R-:W1:Y:S01]  /*1570*/  SHFL.BFLY PT, R7, R10, 0x1, 0x1f ;  /* 0x0c201f000a077f89 */ /* 0x000e6200000e0000 */
[----:B------:R-:W-:Y:S01]  /*1580*/  FFMA R3, R14, R8, R3 ;  /* 0x000000080e037223 */ /* 0x000fe20000000003 */
[----:B------:R-:W-:Y:S01]  /*1590*/  FSEL R8, R15, R12, P0 ;  /* 0x0000000c0f087208 */ /* 0x000fe20000000000 */
[----:B------:R-:W-:Y:S01]  /*15a0*/  @!P2 FMUL R9, R9, 16777216 ;  /* 0x4b8000000909a820 */ /* 0x000fe20000400000 */
[----:B------:R-:W-:Y:S02]  /*15b0*/  FSETP.NEU.AND P0, PT, R16, RZ, PT ;  /* 0x000000ff1000720b */ /* 0x000fe40003f0d000 */
[----:B------:R-:W2:Y:S01]  /*15c0*/  SHFL.BFLY PT, R2, R3, 0x1, 0x1f ;  /* 0x0c201f0003027f89 */ /* 0x000ea200000e0000 */
[----:B------:R-:W-:Y:S01]  /*15d0*/  @!P2 FMUL R8, R8, 16777216 ;  /* 0x4b8000000808a820 */ /* 0x000fe20000400000 */
[----:B------:R-:W-:Y:S01]  /*15e0*/  LOP3.LUT P2, RZ, R37, 0x1f, RZ, 0xc0, !PT ;  /* 0x0000001f25ff7812 */ /* 0x000fe2000784c0ff */
[----:B------:R-:W3:-:S12]  /*15f0*/  MUFU.RCP R9, R9 ;  /* 0x0000000900097308 */ /* 0x000ed80000001000 */
[----:B------:R-:W-:Y:S01]  /*1600*/  @!P2 STS [R13+UR4+0x80], R16 ;  /* 0x000080100d00a988 */ /* 0x000fe20008000804 */
[----:B-1----:R-:W-:Y:S01]  /*1610*/  FADD R7, -R10, R7 ;  /* 0x000000070a077221 */ /* 0x002fe20000000100 */
[----:B---3--:R-:W-:-:S03]  /*1620*/  FMUL R8, R9, R8 ;  /* 0x0000000809087220 */ /* 0x008fc60000400000 */
[----:B------:R-:W-:Y:S02]  /*1630*/  FMUL R11, R7, R7 ;  /* 0x00000007070b7220 */ /* 0x000fe40000400000 */
[----:B------:R-:W-:Y:S01]  /*1640*/  FSEL R8, R8, RZ, P0 ;  /* 0x000000ff08087208 */ /* 0x000fe20000000000 */
[----:B--2---:R-:W-:Y:S01]  /*1650*/  FADD R3, R3, R2 ;  /* 0x0000000203037221 */ /* 0x004fe20000000000 */
[----:B------:R-:W-:-:S03]  /*1660*/  FMUL R11, R12, R11 ;  /* 0x0000000b0c0b7220 */ /* 0x000fc60000400000 */
[----:B------:R-:W-:Y:S01]  /*1670*/  FFMA R10, R7, R8, R10 ;  /* 0x00000008070a7223 */ /* 0x000fe2000000000a */
[----:B------:R-:W-:-:S04]  /*1680*/  FFMA R2, R8, R11, R3 ;  /* 0x0000000b08027223 */ /* 0x000fc80000000003 */
[----:B------:R-:W-:Y:S04]  /*1690*/  @!P2 STS [R13+UR4], R10 ;  /* 0x0000000a0d00a988 */ /* 0x000fe80008000804 */
[----:B------:R-:W-:Y:S01]  /*16a0*/  @!P2 STS [R13+UR4+0x40], R2 ;  /* 0x000040020d00a988 */ /* 0x000fe20008000804 */
[----:B------:R-:W-:Y:S06]  /*16b0*/  BAR.SYNC.DEFER_BLOCKING 0x0 ;  /* 0x0000000000007b1d */ /* 0x000fec0000010000 */
[----:B------:R-:W1:Y:S04]  /*16c0*/  @!P3 LDS R6, [R25+UR4+0x80] ;  /* 0x000080041906b984 */ /* 0x000e680008000800 */
[----:B------:R-:W-:Y:S04]  /*16d0*/  @!P3 LDS R4, [R25+UR4] ;  /* 0x000000041904b984 */ /* 0x000fe80008000800 */
[----:B------:R-:W2:Y:S04]  /*16e0*/  @!P3 LDS R5, [R25+UR4+0x40] ;  /* 0x000040041905b984 */ /* 0x000ea80008000800 */
[----:B-1----:R-:W1:Y:S04]  /*16f0*/  SHFL.BFLY PT, R7, R6, 0x8, 0x1f ;  /* 0x0d001f0006077f89 */ /* 0x002e6800000e0000 */
[----:B--2---:R-:W2:Y:S01]  /*1700*/  SHFL.BFLY PT, R2, R5, 0x8, 0x1f ;  /* 0x0d001f0005027f89 */ /* 0x004ea200000e0000 */
[----:B-1----:R-:W-:-:S04]  /*1710*/  FADD R8, R6, R7 ;  /* 0x0000000706087221 */ /* 0x002fc80000000000 */
[C---:B------:R-:W-:Y:S01]  /*1720*/  FMUL R3, R8.reuse, 0.25 ;  /* 0x3e80000008037820 */ /* 0x040fe20000400000 */
[C---:B------:R-:W-:Y:S01]  /*1730*/  FSETP.GEU.AND P2, PT, |R8|.reuse, 1.175494350822287508e-38, PT ;  /* 0x008000000800780b */ /* 0x040fe20003f4e200 */
[----:B------:R-:W1:Y:S01]  /*1740*/  SHFL.BFLY PT, R11, R8, 0x4, 0x1f ;  /* 0x0c801f00080b7f89 */ /* 0x000e6200000e0000 */
[----:B------:R-:W-:Y:S01]  /*1750*/  FSETP.GT.AND P0, PT, |R8|, 8.50705917302346158658e+37, PT ;  /* 0x7e8000000800780b */ /* 0x000fe20003f04200 */
[----:B--2---:R-:W-:-:S03]  /*1760*/  FADD R5, R5, R2 ;  /* 0x0000000205057221 */ /* 0x004fc60000000000 */
[----:B------:R-:W-:Y:S02]  /*1770*/  FSEL R9, R3, R8, P0 ;  /* 0x0000000803097208 */ /* 0x000fe40000000000 */
[----:B------:R-:W2:Y:S05]  /*1780*/  SHFL.BFLY PT, R3, R4, 0x8, 0x1f ;  /* 0x0d001f0004037f89 */ /* 0x000eaa00000e0000 */
[----:B------:R-:W-:Y:S02]  /*1790*/  @!P2 FMUL R9, R9, 16777216 ;  /* 0x4b8000000909a820 */ /* 0x000fe40000400000 */
[----:B------:R-:W-:Y:S02]  /*17a0*/  @P0 FMUL R7, R7, 0.25 ;  /* 0x3e80000007070820 */ /* 0x000fe40000400000 */
[----:B------:R3:W4:Y:S02]  /*17b0*/  MUFU.RCP R10, R9 ;  /* 0x00000009000a7308 */ /* 0x0007240000001000 */
[----:B------:R-:W-:Y:S01]  /*17c0*/  @!P2 FMUL R7, R7, 16777216 ;  /* 0x4b8000000707a820 */ /* 0x000fe20000400000 */
[C---:B------:R-:W-:Y:S01]  /*17d0*/  FSETP.NEU.AND P2, PT, R8.reuse, RZ, PT ;  /* 0x000000ff0800720b */ /* 0x040fe20003f4d000 */
[----:B-1----:R-:W-:-:S04]  /*17e0*/  FADD R12, R8, R11 ;  /* 0x0000000b080c7221 */ /* 0x002fc80000000000 */
[C---:B------:R-:W-:Y:S01]  /*17f0*/  FMUL R13, R12.reuse, 0.25 ;  /* 0x3e8000000c0d7820 */ /* 0x040fe20000400000 */
[----:B------:R-:W-:Y:S01]  /*1800*/  FSETP.GEU.AND P3, PT, |R12|, 1.175494350822287508e-38, PT ;  /* 0x008000000c00780b */ /* 0x000fe20003f6e200 */
[----:B---3--:R-:W1:Y:S01]  /*1810*/  SHFL.BFLY PT, R9, R12, 0x2, 0x1f ;  /* 0x0c401f000c097f89 */ /* 0x008e6200000e0000 */
[----:B----4-:R-:W-:Y:S01]  /*1820*/  FMUL R10, R10, R7 ;  /* 0x000000070a0a7220 */ /* 0x010fe20000400000 */
[----:B--2---:R-:W-:Y:S01]  /*1830*/  FADD R3, -R4, R3 ;  /* 0x0000000304037221 */ /* 0x004fe20000000100 */
[----:B------:R-:W-:-:S03]  /*1840*/  FSETP.GT.AND P0, PT, |R12|, 8.50705917302346158658e+37, PT ;  /* 0x7e8000000c00780b */ /* 0x000fc60003f04200 */
[----:B------:R-:W-:Y:S01]  /*1850*/  FSEL R10, R10, RZ, P2 ;  /* 0x000000ff0a0a7208 */ /* 0x000fe20001000000 */
[----:B------:R-:W-:Y:S01]  /*1860*/  FMUL R7, R3, R3 ;  /* 0x0000000303077220 */ /* 0x000fe20000400000 */
[----:B------:R-:W-:Y:S02]  /*1870*/  FSEL R13, R13, R12, P0 ;  /* 0x0000000c0d0d7208 */ /* 0x000fe40000000000 */
[----:B------:R-:W-:Y:S01]  /*1880*/  FSETP.NEU.AND P2, PT, R12, RZ, PT ;  /* 0x000000ff0c00720b */ /* 0x000fe20003f4d000 */
[----:B------:R-:W-:Y:S01]  /*1890*/  FFMA R3, R3, R10, R4 ;  /* 0x0000000a03037223 */ /* 0x000fe20000000004 */
[----:B------:R-:W-:Y:S01]  /*18a0*/  FMUL R7, R6, R7 ;  /* 0x0000000706077220 */ /* 0x000fe20000400000 */
[----:B------:R-:W-:-:S03]  /*18b0*/  @!P3 FMUL R13, R13, 16777216 ;  /* 0x4b8000000d0db820 */ /* 0x000fc60000400000 */
[----:B------:R-:W2:Y:S01]  /*18c0*/  SHFL.BFLY PT, R2, R3, 0x4, 0x1f ;  /* 0x0c801f0003027f89 */ /* 0x000ea200000e0000 */
[----:B------:R-:W-:Y:S01]  /*18d0*/  FFMA R5, R10, R7, R5 ;  /* 0x000000070a057223 */ /* 0x000fe20000000005 */
[----:B------:R3:W4:Y:S01]  /*18e0*/  MUFU.RCP R6, R13 ;  /* 0x0000000d00067308 */ /* 0x0007220000001000 */
[----:B------:R-:W-:-:S03]  /*18f0*/  @P0 FMUL R11, R11, 0.25 ;  /* 0x3e8000000b0b0820 */ /* 0x000fc60000400000 */
[----:B------:R-:W5:Y:S01]  /*1900*/  SHFL.BFLY PT, R4, R5, 0x4, 0x1f ;  /* 0x0c801f0005047f89 */ /* 0x000f6200000e0000 */
[----:B------:R-:W-:Y:S01]  /*1910*/  @!P3 FMUL R11, R11, 16777216 ;  /* 0x4b8000000b0bb820 */ /* 0x000fe20000400000 */
[----:B-1----:R-:W-:-:S04]  /*1920*/  FADD R10, R12, R9 ;  /* 0x000000090c0a7221 */ /* 0x002fc80000000000 */
[C---:B------:R-:W-:Y:S01]  /*1930*/  FMUL R7, R10.reuse, 0.25 ;  /* 0x3e8000000a077820 */ /* 0x040fe20000400000 */
[C---:B------:R-:W-:Y:S01]  /*1940*/  FSETP.GEU.AND P3, PT, |R10|.reuse, 1.175494350822287508e-38, PT ;  /* 0x008000000a00780b */ /* 0x040fe20003f6e200 */
[----:B---3--:R-:W1:Y:S01]  /*1950*/  SHFL.BFLY PT, R13, R10, 0x1, 0x1f ;  /* 0x0c201f000a0d7f89 */ /* 0x008e6200000e0000 */
[----:B------:R-:W-:Y:S01]  /*1960*/  FSETP.GT.AND P0, PT, |R10|, 8.50705917302346158658e+37, PT ;  /* 0x7e8000000a00780b */ /* 0x000fe20003f04200 */
[----:B----4-:R-:W-:-:S03]  /*1970*/  FMUL R6, R6, R11 ;  /* 0x0000000b06067220 */ /* 0x010fc60000400000 */
[----:B------:R-:W-:Y:S02]  /*1980*/  FSEL R11, R7, R10, P0 ;  /* 0x0000000a070b7208 */ /* 0x000fe40000000000 */
[----:B------:R-:W-:Y:S01]  /*1990*/  FSEL R6, R6, RZ, P2 ;  /* 0x000000ff06067208 */ /* 0x000fe20001000000 */
[----:B--2---:R-:W-:-:S04]  /*19a0*/  FADD R2, -R3, R2 ;  /* 0x0000000203027221 */ /* 0x004fc80000000100 */
[----:B------:R-:W-:Y:S01]  /*19b0*/  @!P3 FMUL R11, R11, 16777216 ;  /* 0x4b8000000b0bb820 */ /* 0x000fe20000400000 */
[C---:B------:R-:W-:Y:S01]  /*19c0*/  FMUL R7, R2.reuse, R2 ;  /* 0x0000000202077220 */ /* 0x040fe20000400000 */
[----:B------:R-:W-:Y:S01]  /*19d0*/  FFMA R2, R2, R6, R3 ;  /* 0x0000000602027223 */ /* 0x000fe20000000003 */
[----:B-----5:R-:W-:Y:S01]  /*19e0*/  FADD R5, R5, R4 ;  /* 0x0000000405057221 */ /* 0x020fe20000000000 */
[----:B------:R-:W-:Y:S01]  /*19f0*/  @P0 FMUL R9, R9, 0.25 ;  /* 0x3e80000009090820 */ /* 0x000fe20000400000 */
[----:B------:R-:W-:Y:S01]  /*1a00*/  FMUL R7, R8, R7 ;  /* 0x0000000708077220 */ /* 0x000fe20000400000 */
[----:B------:R-:W-:Y:S01]  /*1a10*/  FSETP.NEU.AND P0, PT, R10, RZ, PT ;  /* 0x000000ff0a00720b */ /* 0x000fe20003f0d000 */
[----:B------:R-:W2:Y:S01]  /*1a20*/  SHFL.BFLY PT, R3, R2, 0x2, 0x1f ;  /* 0x0c401f0002037f89 */ /* 0x000ea200000e0000 */
[----:B------:R-:W-:Y:S01]  /*1a30*/  @!P3 FMUL R9, R9, 16777216 ;  /* 0x4b8000000909b820 */ /* 0x000fe20000400000 */
[----:B------:R-:W-:Y:S02]  /*1a40*/  FFMA R5, R6, R7, R5 ;  /* 0x0000000706057223 */ /* 0x000fe40000000005 */
[----:B------:R-:W3:Y:S01]  /*1a50*/  MUFU.RCP R6, R11 ;  /* 0x0000000b00067308 */ /* 0x000ee20000001000 */
[----:B-1----:R-:W-:-:S02]  /*1a60*/  FADD R8, R10, R13 ;  /* 0x0000000d0a087221 */ /* 0x002fc40000000000 */
[----:B------:R-:W1:Y:S03]  /*1a70*/  SHFL.BFLY PT, R4, R5, 0x2, 0x1f ;  /* 0x0c401f0005047f89 */ /* 0x000e6600000e0000 */
[----:B------:R-:W-:Y:S01]  /*1a80*/  FSETP.GEU.AND P2, PT, |R8|, 1.175494350822287508e-38, PT ;  /* 0x008000000800780b */ /* 0x000fe20003f4e200 */
[----:B---3--:R-:W-:Y:S01]  /*1a90*/  FMUL R6, R6, R9 ;  /* 0x0000000906067220 */ /* 0x008fe20000400000 */
[----:B------:R-:W-:-:S04]  /*1aa0*/  FMUL R9, R8, 0.25 ;  /* 0x3e80000008097820 */ /* 0x000fc80000400000 */
[----:B------:R-:W-:Y:S01]  /*1ab0*/  FSEL R6, R6, RZ, P0 ;  /* 0x000000ff06067208 */ /* 0x000fe20000000000 */
[----:B--2---:R-:W-:Y:S01]  /*1ac0*/  FADD R3, -R2, R3 ;  /* 0x0000000302037221 */ /* 0x004fe20000000100 */
[----:B------:R-:W-:-:S03]  /*1ad0*/  FSETP.GT.AND P0, PT, |R8|, 8.50705917302346158658e+37, PT ;  /* 0x7e8000000800780b */ /* 0x000fc60003f04200 */
[C---:B------:R-:W-:Y:S01]  /*1ae0*/  FMUL R7, R3.reuse, R3 ;  /* 0x0000000303077220 */ /* 0x040fe20000400000 */
[----:B------:R-:W-:Y:S01]  /*1af0*/  FFMA R2, R3, R6, R2 ;  /* 0x0000000603027223 */ /* 0x000fe20000000002 */
[----:B-1----:R-:W-:Y:S01]  /*1b00*/  FADD R5, R5, R4 ;  /* 0x0000000405057221 */ /* 0x002fe20000000000 */
[----:B------:R-:W-:Y:S01]  /*1b10*/  FSEL R9, R9, R8, P0 ;  /* 0x0000000809097208 */ /* 0x000fe20000000000 */
[----:B------:R-:W-:Y:S01]  /*1b20*/  FMUL R7, R12, R7 ;  /* 0x000000070c077220 */ /* 0x000fe20000400000 */
[----:B------:R-:W-:Y:S01]  /*1b30*/  MOV R12, 0x39800000 ;  /* 0x39800000000c7802 */ /* 0x000fe20000000f00 */
[----:B------:R-:W1:Y:S02]  /*1b40*/  SHFL.BFLY PT, R3, R2, 0x1, 0x1f ;  /* 0x0c201f0002037f89 */ /* 0x000e6400000e0000 */
[----:B------:R-:W-:Y:S01]  /*1b50*/  FFMA R5, R6, R7, R5 ;  /* 0x0000000706057223 */ /* 0x000fe20000000005 */
[----:B------:R-:W-:Y:S01]  /*1b60*/  @!P2 FMUL R9, R9, 16777216 ;  /* 0x4b8000000909a820 */ /* 0x000fe20000400000 */
[----:B------:R-:W-:Y:S01]  /*1b70*/  @P0 FMUL R13, R13, 0.25 ;  /* 0x3e8000000d0d0820 */ /* 0x000fe20000400000 */
[----:B------:R-:W-:-:S02]  /*1b80*/  LOP3.LUT P0, RZ, R37, 0xf, RZ, 0xc0, !PT ;  /* 0x0000000f25ff7812 */ /* 0x000fc4000780c0ff */
[----:B------:R-:W2:Y:S01]  /*1b90*/  SHFL.BFLY PT, R4, R5, 0x1, 0x1f ;  /* 0x0c201f0005047f89 */ /* 0x000ea200000e0000 */
[----:B------:R-:W3:Y:S01]  /*1ba0*/  MUFU.RCP R6, R9 ;  /* 0x0000000900067308 */ /* 0x000ee20000001000 */
[----:B------:R-:W-:Y:S01]  /*1bb0*/  @!P2 FMUL R13, R13, 16777216 ;  /* 0x4b8000000d0da820 */ /* 0x000fe20000400000 */
[----:B------:R-:W-:Y:S02]  /*1bc0*/  FSETP.NEU.AND P2, PT, R8, RZ, PT ;  /* 0x000000ff0800720b */ /* 0x000fe40003f4d000 */
[----:B------:R-:W-:Y:S01]  /*1bd0*/  ISETP.LT.AND P0, PT, R37, 0x10, !P0 ;  /* 0x000000102500780c */ /* 0x000fe20004701270 */
[----:B---3--:R-:W-:Y:S01]  /*1be0*/  FMUL R6, R6, R13 ;  /* 0x0000000d06067220 */ /* 0x008fe20000400000 */
[----:B-1----:R-:W-:-:S11]  /*1bf0*/  FADD R3, -R2, R3 ;  /* 0x0000000302037221 */ /* 0x002fd60000000100 */
[----:B------:R-:W-:Y:S01]  /*1c00*/  @P0 STS [R25+UR4+0x80], R8 ;  /* 0x0000800819000988 */ /* 0x000fe20008000804 */
[----:B------:R-:W-:Y:S01]  /*1c10*/  FMUL R7, R3, R3 ;  /* 0x0000000303077220 */ /* 0x000fe20000400000 */
[----:B------:R-:W-:Y:S01]  /*1c20*/  FSEL R6, R6, RZ, P2 ;  /* 0x000000ff06067208 */ /* 0x000fe20001000000 */
[----:B--2---:R-:W-:Y:S02]  /*1c30*/  FADD R5, R5, R4 ;  /* 0x0000000405057221 */ /* 0x004fe40000000000 */
[----:B------:R-:W-:Y:S02]  /*1c40*/  FMUL R7, R10, R7 ;  /* 0x000000070a077220 */ /* 0x000fe40000400000 */
[----:B------:R-:W-:Y:S02]  /*1c50*/  FFMA R10, R3, R6, R2 ;  /* 0x00000006030a7223 */ /* 0x000fe40000000002 */
[----:B------:R-:W-:Y:S01]  /*1c60*/  FFMA R6, R6, R7, R5 ;  /* 0x0000000706067223 */ /* 0x000fe20000000005 */
[----:B------:R-:W1:Y:S02]  /*1c70*/  LDC.64 R2, c[0x0][0x230] ;  /* 0x00008c00ff027b82 */ /* 0x000e640000000a00 */
[----:B------:R-:W-:Y:S04]  /*1c80*/  @P0 STS [R25+UR4], R10 ;  /* 0x0000000a19000988 */ /* 0x000fe80008000804 */
[----:B------:R-:W-:Y:S02]  /*1c90*/  @P0 STS [R25+UR4+0x40], R6 ;  /* 0x0000400619000988 */ /* 0x000fe40008000804 */
[----:B------:R-:W2:Y:S08]  /*1ca0*/  LDC.64 R4, c[0x0][0x218] ;  /* 0x00008600ff047b82 */ /* 0x000eb00000000a00 */
[----:B------:R-:W-:Y:S01]  /*1cb0*/  BAR.SYNC.DEFER_BLOCKING 0x0 ;  /* 0x0000000000007b1d */ /* 0x000fe20000010000 */
[----:B-1----:R-:W-:-:S05]  /*1cc0*/  IMAD.WIDE R2, R0, 0x4, R2 ;  /* 0x0000000400027825 */ /* 0x002fca00078e0202 */
[----:B------:R-:W1:Y:S04]  /*1cd0*/  LDS R7, [UR5] ;  /* 0x00000005ff077984 */ /* 0x000e680008000800 */
[----:B------:R-:W3:Y:S04]  /*1ce0*/  LDS R9, [UR5+0x40] ;  /* 0x00004005ff097984 */ /* 0x000ee80008000800 */
[----:B-1----:R2:W-:Y:S01]  /*1cf0*/  @P1 STG.E desc[UR8][R2.64], R7 ;  /* 0x0000000702001986 */ /* 0x0025e2000c101908 */
[----:B---3--:R-:W-:Y:S01]  /*1d00*/  FFMA R9, R9, R12, 9.9999999747524270788e-07 ;  /* 0x358637bd09097423 */ /* 0x008fe2000000000c */
[----:B------:R-:W-:Y:S06]  /*1d10*/  BAR.SYNC.DEFER_BLOCKING 0x0 ;  /* 0x0000000000007b1d */ /* 0x000fec0000010000 */
[----:B--2---:R-:W-:Y:S05]  /*1d20*/  @!P1 EXIT ;  /* 0x000000000000994d */ /* 0x004fea0003800000 */
[----:B------:R-:W0:Y:S01]  /*1d30*/  MUFU.RSQ R9, R9 ;  /* 0x0000000900097308 */ /* 0x000e220000001400 */
[----:B------:R-:W-:-:S05]  /*1d40*/  IMAD.WIDE R2, R0, 0x4, R4 ;  /* 0x0000000400027825 */ /* 0x000fca00078e0204 */
[----:B0-----:R-:W-:Y:S01]  /*1d50*/  STG.E desc[UR8][R2.64], R9 ;  /* 0x0000000902007986 */ /* 0x001fe2000c101908 */
[----:B------:R-:W-:Y:S05]  /*1d60*/  EXIT ;  /* 0x000000000000794d */ /* 0x000fea0003800000 */
.L_x_2:
[----:B------:R-:W-:-:S00]  /*1d70*/  BRA `(.L_x_2) ;  /* 0xfffffffc00fc7947 */ /* 0x000fc0000383ffff */
[----:B------:R-:W-:-:S00]  /*1d80*/  NOP ;  /* 0x0000000000007918 */ /* 0x000fc00000000000 */
[----:B------:R-:W-:-:S00]  /*1d90*/  NOP ;  /* 0x0000000000007918 */ /* 0x000fc00000000000 */
[----:B------:R-:W-:-:S00]  /*1da0*/  NOP ;  /* 0x0000000000007918 */ /* 0x000fc00000000000 */
[----:B------:R-:W-:-:S00]  /*1db0*/  NOP ;  /* 0x0000000000007918 */ /* 0x000fc00000000000 */
[----:B------:R-:W-:-:S00]  /*1dc0*/  NOP ;  /* 0x0000000000007918 */ /* 0x000fc00000000000 */
[----:B------:R-:W-:-:S00]  /*1dd0*/  NOP ;  /* 0x0000000000007918 */ /* 0x000fc00000000000 */
[----:B------:R-:W-:-:S00]  /*1de0*/  NOP ;  /* 0x0000000000007918 */ /* 0x000fc00000000000 */
[----:B------:R-:W-:-:S00]  /*1df0*/  NOP ;  /* 0x0000000000007918 */ /* 0x000fc00000000000 */
.L_x_3:


//--------------------- .nv.global.init           --------------------------
	.section	.nv.global.init,"aw",@progbits
.nv.global.init:
	.type		_$_str,@object
	.size		_$_str,(.L_0 - _$_str)
_$_str:
        /*0000*/ 	.byte	0x5f, 0x5f, 0x43, 0x55, 0x44, 0x41, 0x5f, 0x46, 0x54, 0x5a, 0x00
.L_0:


//--------------------- .nv.shared.triton_red_fused_convolution_native_group_norm_8 --------------------------
	.section	.nv.shared.triton_red_fused_convolution_native_group_norm_8,"aw",@nobits
	.sectionflags	@""
	.align	16
	.zero		1024


//--------------------- .nv.constant0.triton_red_fused_convolution_native_group_norm_8 --------------------------
	.section	.nv.constant0.triton_red_fused_convolution_native_group_norm_8,"a",@progbits
	.sectionflags	@""
	.align	4
.nv.constant0.triton_red_fused_convolution_native_group_norm_8:
	.zero		576
